//
// Generated by NVIDIA NVVM Compiler
//
// Compiler Build ID: CL-36424714
// Cuda compilation tools, release 13.0, V13.0.88
// Based on NVVM 20.0.0
//

.version 9.0
.target sm_100
.address_size 64

	// .globl	_Z8row_sumsPKfPfm
// _ZZ18row_sums_reductionPKfPfmE5sdata has been demoted

.visible .entry _Z8row_sumsPKfPfm(
	.param .u64 .ptr .align 1 _Z8row_sumsPKfPfm_param_0,
	.param .u64 .ptr .align 1 _Z8row_sumsPKfPfm_param_1,
	.param .u64 _Z8row_sumsPKfPfm_param_2
)
{
	.reg .pred 	%p<10>;
	.reg .b32 	%r<5>;
	.reg .b32 	%f<82>;
	.reg .b64 	%rd<47>;

	ld.param.u64 	%rd25, [_Z8row_sumsPKfPfm_param_0];
	ld.param.u64 	%rd23, [_Z8row_sumsPKfPfm_param_1];
	ld.param.u64 	%rd24, [_Z8row_sumsPKfPfm_param_2];
	cvta.to.global.u64 	%rd1, %rd25;
	mov.u32 	%r1, %tid.x;
	mov.u32 	%r2, %ntid.x;
	mov.u32 	%r3, %ctaid.x;
	mad.lo.s32 	%r4, %r2, %r3, %r1;
	cvt.s64.s32 	%rd2, %r4;
	setp.le.u64 	%p1, %rd24, %rd2;
	@%p1 bra 	$L__BB0_14;
	mul.lo.s64 	%rd3, %rd24, %rd2;
	and.b64  	%rd4, %rd24, 15;
	setp.lt.u64 	%p2, %rd24, 16;
	mov.f32 	%f81, 0f00000000;
	mov.b64 	%rd43, 0;
	@%p2 bra 	$L__BB0_4;
	and.b64  	%rd43, %rd24, -16;
	shl.b64 	%rd27, %rd3, 2;
	add.s64 	%rd28, %rd27, %rd1;
	add.s64 	%rd40, %rd28, 32;
	mov.f32 	%f81, 0f00000000;
	mov.u64 	%rd41, %rd43;
$L__BB0_3:
	.pragma "nounroll";
	ld.global.f32 	%f17, [%rd40+-32];
	add.f32 	%f18, %f81, %f17;
	ld.global.f32 	%f19, [%rd40+-28];
	add.f32 	%f20, %f18, %f19;
	ld.global.f32 	%f21, [%rd40+-24];
	add.f32 	%f22, %f20, %f21;
	ld.global.f32 	%f23, [%rd40+-20];
	add.f32 	%f24, %f22, %f23;
	ld.global.f32 	%f25, [%rd40+-16];
	add.f32 	%f26, %f24, %f25;
	ld.global.f32 	%f27, [%rd40+-12];
	add.f32 	%f28, %f26, %f27;
	ld.global.f32 	%f29, [%rd40+-8];
	add.f32 	%f30, %f28, %f29;
	ld.global.f32 	%f31, [%rd40+-4];
	add.f32 	%f32, %f30, %f31;
	ld.global.f32 	%f33, [%rd40];
	add.f32 	%f34, %f32, %f33;
	ld.global.f32 	%f35, [%rd40+4];
	add.f32 	%f36, %f34, %f35;
	ld.global.f32 	%f37, [%rd40+8];
	add.f32 	%f38, %f36, %f37;
	ld.global.f32 	%f39, [%rd40+12];
	add.f32 	%f40, %f38, %f39;
	ld.global.f32 	%f41, [%rd40+16];
	add.f32 	%f42, %f40, %f41;
	ld.global.f32 	%f43, [%rd40+20];
	add.f32 	%f44, %f42, %f43;
	ld.global.f32 	%f45, [%rd40+24];
	add.f32 	%f46, %f44, %f45;
	ld.global.f32 	%f47, [%rd40+28];
	add.f32 	%f81, %f46, %f47;
	add.s64 	%rd41, %rd41, -16;
	add.s64 	%rd40, %rd40, 64;
	setp.ne.s64 	%p3, %rd41, 0;
	@%p3 bra 	$L__BB0_3;
$L__BB0_4:
	setp.eq.s64 	%p4, %rd4, 0;
	@%p4 bra 	$L__BB0_13;
	and.b64  	%rd12, %rd24, 7;
	setp.lt.u64 	%p5, %rd4, 8;
	@%p5 bra 	$L__BB0_7;
	add.s64 	%rd29, %rd43, %rd3;
	shl.b64 	%rd30, %rd29, 2;
	add.s64 	%rd31, %rd1, %rd30;
	ld.global.f32 	%f49, [%rd31];
	add.f32 	%f50, %f81, %f49;
	ld.global.f32 	%f51, [%rd31+4];
	add.f32 	%f52, %f50, %f51;
	ld.global.f32 	%f53, [%rd31+8];
	add.f32 	%f54, %f52, %f53;
	ld.global.f32 	%f55, [%rd31+12];
	add.f32 	%f56, %f54, %f55;
	ld.global.f32 	%f57, [%rd31+16];
	add.f32 	%f58, %f56, %f57;
	ld.global.f32 	%f59, [%rd31+20];
	add.f32 	%f60, %f58, %f59;
	ld.global.f32 	%f61, [%rd31+24];
	add.f32 	%f62, %f60, %f61;
	ld.global.f32 	%f63, [%rd31+28];
	add.f32 	%f81, %f62, %f63;
	add.s64 	%rd43, %rd43, 8;
$L__BB0_7:
	setp.eq.s64 	%p6, %rd12, 0;
	@%p6 bra 	$L__BB0_13;
	and.b64  	%rd45, %rd24, 3;
	setp.lt.u64 	%p7, %rd12, 4;
	@%p7 bra 	$L__BB0_10;
	add.s64 	%rd32, %rd43, %rd3;
	shl.b64 	%rd33, %rd32, 2;
	add.s64 	%rd34, %rd1, %rd33;
	ld.global.f32 	%f65, [%rd34];
	add.f32 	%f66, %f81, %f65;
	ld.global.f32 	%f67, [%rd34+4];
	add.f32 	%f68, %f66, %f67;
	ld.global.f32 	%f69, [%rd34+8];
	add.f32 	%f70, %f68, %f69;
	ld.global.f32 	%f71, [%rd34+12];
	add.f32 	%f81, %f70, %f71;
	add.s64 	%rd43, %rd43, 4;
$L__BB0_10:
	setp.eq.s64 	%p8, %rd45, 0;
	@%p8 bra 	$L__BB0_13;
	add.s64 	%rd35, %rd43, %rd3;
	shl.b64 	%rd36, %rd35, 2;
	add.s64 	%rd46, %rd1, %rd36;
$L__BB0_12:
	.pragma "nounroll";
	ld.global.f32 	%f72, [%rd46];
	add.f32 	%f81, %f81, %f72;
	add.s64 	%rd46, %rd46, 4;
	add.s64 	%rd45, %rd45, -1;
	setp.ne.s64 	%p9, %rd45, 0;
	@%p9 bra 	$L__BB0_12;
$L__BB0_13:
	cvta.to.global.u64 	%rd37, %rd23;
	shl.b64 	%rd38, %rd2, 2;
	add.s64 	%rd39, %rd37, %rd38;
	st.global.f32 	[%rd39], %f81;
$L__BB0_14:
	ret;

}
	// .globl	_Z18row_sums_reductionPKfPfm
.visible .entry _Z18row_sums_reductionPKfPfm(
	.param .u64 .ptr .align 1 _Z18row_sums_reductionPKfPfm_param_0,
	.param .u64 .ptr .align 1 _Z18row_sums_reductionPKfPfm_param_1,
	.param .u64 _Z18row_sums_reductionPKfPfm_param_2
)
{
	.reg .pred 	%p<8>;
	.reg .b32 	%r<16>;
	.reg .b32 	%f<10>;
	.reg .b64 	%rd<18>;
	// demoted variable
	.shared .align 4 .b8 _ZZ18row_sums_reductionPKfPfmE5sdata[1024];
	ld.param.u64 	%rd8, [_Z18row_sums_reductionPKfPfm_param_0];
	ld.param.u64 	%rd9, [_Z18row_sums_reductionPKfPfm_param_1];
	ld.param.u64 	%rd10, [_Z18row_sums_reductionPKfPfm_param_2];
	mov.u32 	%r5, %ctaid.x;
	cvt.u64.u32 	%rd1, %r5;
	mov.u32 	%r6, %tid.x;
	shl.b32 	%r7, %r6, 2;
	mov.u32 	%r8, _ZZ18row_sums_reductionPKfPfmE5sdata;
	add.s32 	%r1, %r8, %r7;
	mov.b32 	%r9, 0;
	st.shared.u32 	[%r1], %r9;
	cvt.u64.u32 	%rd2, %r6;
	setp.le.u64 	%p1, %rd10, %rd1;
	@%p1 bra 	$L__BB1_12;
	setp.le.u64 	%p2, %rd10, %rd2;
	@%p2 bra 	$L__BB1_5;
	mov.u32 	%r10, %ntid.x;
	cvt.u64.u32 	%rd3, %r10;
	mul.lo.s64 	%rd4, %rd10, %rd1;
	cvta.to.global.u64 	%rd5, %rd8;
	mov.f32 	%f9, 0f00000000;
	mov.u64 	%rd17, %rd2;
$L__BB1_3:
	add.s64 	%rd11, %rd17, %rd4;
	shl.b64 	%rd12, %rd11, 2;
	add.s64 	%rd13, %rd5, %rd12;
	ld.global.f32 	%f4, [%rd13];
	add.f32 	%f9, %f4, %f9;
	add.s64 	%rd17, %rd17, %rd3;
	setp.lt.u64 	%p3, %rd17, %rd10;
	@%p3 bra 	$L__BB1_3;
	st.shared.f32 	[%r1], %f9;
$L__BB1_5:
	mov.u32 	%r15, %ntid.x;
	setp.lt.u32 	%p4, %r15, 2;
	@%p4 bra 	$L__BB1_10;
	cvt.u32.u64 	%r11, %rd2;
$L__BB1_7:
	shr.u32 	%r4, %r15, 1;
	bar.sync 	0;
	setp.ge.u32 	%p5, %r11, %r4;
	@%p5 bra 	$L__BB1_9;
	shl.b32 	%r12, %r4, 2;
	add.s32 	%r13, %r1, %r12;
	ld.shared.f32 	%f5, [%r13];
	ld.shared.f32 	%f6, [%r1];
	add.f32 	%f7, %f5, %f6;
	st.shared.f32 	[%r1], %f7;
$L__BB1_9:
	setp.gt.u32 	%p6, %r15, 3;
	mov.u32 	%r15, %r4;
	@%p6 bra 	$L__BB1_7;
$L__BB1_10:
	cvt.u32.u64 	%r14, %rd2;
	setp.ne.s32 	%p7, %r14, 0;
	@%p7 bra 	$L__BB1_12;
	ld.shared.f32 	%f8, [_ZZ18row_sums_reductionPKfPfmE5sdata];
	cvta.to.global.u64 	%rd14, %rd9;
	shl.b64 	%rd15, %rd1, 2;
	add.s64 	%rd16, %rd14, %rd15;
	st.global.f32 	[%rd16], %f8;
$L__BB1_12:
	ret;

}
	// .globl	_Z11column_sumsPKfPfm
.visible .entry _Z11column_sumsPKfPfm(
	.param .u64 .ptr .align 1 _Z11column_sumsPKfPfm_param_0,
	.param .u64 .ptr .align 1 _Z11column_sumsPKfPfm_param_1,
	.param .u64 _Z11column_sumsPKfPfm_param_2
)
{
	.reg .pred 	%p<10>;
	.reg .b32 	%r<5>;
	.reg .b32 	%f<82>;
	.reg .b64 	%rd<76>;

	ld.param.u64 	%rd27, [_Z11column_sumsPKfPfm_param_0];
	ld.param.u64 	%rd25, [_Z11column_sumsPKfPfm_param_1];
	ld.param.u64 	%rd26, [_Z11column_sumsPKfPfm_param_2];
	cvta.to.global.u64 	%rd1, %rd27;
	mov.u32 	%r1, %tid.x;
	mov.u32 	%r2, %ntid.x;
	mov.u32 	%r3, %ctaid.x;
	mad.lo.s32 	%r4, %r2, %r3, %r1;
	cvt.s64.s32 	%rd2, %r4;
	setp.le.u64 	%p1, %rd26, %rd2;
	@%p1 bra 	$L__BB2_14;
	add.s64 	%rd29, %rd26, -1;
	and.b64  	%rd3, %rd26, 15;
	setp.lt.u64 	%p2, %rd29, 15;
	mov.f32 	%f81, 0f00000000;
	mov.b64 	%rd72, 0;
	@%p2 bra 	$L__BB2_4;
	and.b64  	%rd72, %rd26, -16;
	shl.b64 	%rd30, %rd2, 2;
	add.s64 	%rd69, %rd1, %rd30;
	shl.b64 	%rd6, %rd26, 6;
	shl.b64 	%rd7, %rd26, 2;
	mov.f32 	%f81, 0f00000000;
	mov.u64 	%rd70, %rd72;
$L__BB2_3:
	.pragma "nounroll";
	ld.global.f32 	%f17, [%rd69];
	add.f32 	%f18, %f81, %f17;
	add.s64 	%rd31, %rd69, %rd7;
	ld.global.f32 	%f19, [%rd31];
	add.f32 	%f20, %f18, %f19;
	add.s64 	%rd32, %rd31, %rd7;
	ld.global.f32 	%f21, [%rd32];
	add.f32 	%f22, %f20, %f21;
	add.s64 	%rd33, %rd32, %rd7;
	ld.global.f32 	%f23, [%rd33];
	add.f32 	%f24, %f22, %f23;
	add.s64 	%rd34, %rd33, %rd7;
	ld.global.f32 	%f25, [%rd34];
	add.f32 	%f26, %f24, %f25;
	add.s64 	%rd35, %rd34, %rd7;
	ld.global.f32 	%f27, [%rd35];
	add.f32 	%f28, %f26, %f27;
	add.s64 	%rd36, %rd35, %rd7;
	ld.global.f32 	%f29, [%rd36];
	add.f32 	%f30, %f28, %f29;
	add.s64 	%rd37, %rd36, %rd7;
	ld.global.f32 	%f31, [%rd37];
	add.f32 	%f32, %f30, %f31;
	add.s64 	%rd38, %rd37, %rd7;
	ld.global.f32 	%f33, [%rd38];
	add.f32 	%f34, %f32, %f33;
	add.s64 	%rd39, %rd38, %rd7;
	ld.global.f32 	%f35, [%rd39];
	add.f32 	%f36, %f34, %f35;
	add.s64 	%rd40, %rd39, %rd7;
	ld.global.f32 	%f37, [%rd40];
	add.f32 	%f38, %f36, %f37;
	add.s64 	%rd41, %rd40, %rd7;
	ld.global.f32 	%f39, [%rd41];
	add.f32 	%f40, %f38, %f39;
	add.s64 	%rd42, %rd41, %rd7;
	ld.global.f32 	%f41, [%rd42];
	add.f32 	%f42, %f40, %f41;
	add.s64 	%rd43, %rd42, %rd7;
	ld.global.f32 	%f43, [%rd43];
	add.f32 	%f44, %f42, %f43;
	add.s64 	%rd44, %rd43, %rd7;
	ld.global.f32 	%f45, [%rd44];
	add.f32 	%f46, %f44, %f45;
	add.s64 	%rd45, %rd44, %rd7;
	ld.global.f32 	%f47, [%rd45];
	add.f32 	%f81, %f46, %f47;
	add.s64 	%rd70, %rd70, -16;
	add.s64 	%rd69, %rd69, %rd6;
	setp.ne.s64 	%p3, %rd70, 0;
	@%p3 bra 	$L__BB2_3;
$L__BB2_4:
	setp.eq.s64 	%p4, %rd3, 0;
	@%p4 bra 	$L__BB2_13;
	and.b64  	%rd13, %rd26, 7;
	setp.lt.u64 	%p5, %rd3, 8;
	@%p5 bra 	$L__BB2_7;
	mad.lo.s64 	%rd46, %rd72, %rd26, %rd2;
	shl.b64 	%rd47, %rd46, 2;
	add.s64 	%rd48, %rd1, %rd47;
	ld.global.f32 	%f49, [%rd48];
	add.f32 	%f50, %f81, %f49;
	shl.b64 	%rd49, %rd26, 2;
	add.s64 	%rd50, %rd48, %rd49;
	ld.global.f32 	%f51, [%rd50];
	add.f32 	%f52, %f50, %f51;
	add.s64 	%rd51, %rd50, %rd49;
	ld.global.f32 	%f53, [%rd51];
	add.f32 	%f54, %f52, %f53;
	add.s64 	%rd52, %rd51, %rd49;
	ld.global.f32 	%f55, [%rd52];
	add.f32 	%f56, %f54, %f55;
	add.s64 	%rd53, %rd52, %rd49;
	ld.global.f32 	%f57, [%rd53];
	add.f32 	%f58, %f56, %f57;
	add.s64 	%rd54, %rd53, %rd49;
	ld.global.f32 	%f59, [%rd54];
	add.f32 	%f60, %f58, %f59;
	add.s64 	%rd55, %rd54, %rd49;
	ld.global.f32 	%f61, [%rd55];
	add.f32 	%f62, %f60, %f61;
	add.s64 	%rd56, %rd55, %rd49;
	ld.global.f32 	%f63, [%rd56];
	add.f32 	%f81, %f62, %f63;
	add.s64 	%rd72, %rd72, 8;
$L__BB2_7:
	setp.eq.s64 	%p6, %rd13, 0;
	@%p6 bra 	$L__BB2_13;
	and.b64  	%rd74, %rd26, 3;
	setp.lt.u64 	%p7, %rd13, 4;
	@%p7 bra 	$L__BB2_10;
	mad.lo.s64 	%rd57, %rd72, %rd26, %rd2;
	shl.b64 	%rd58, %rd57, 2;
	add.s64 	%rd59, %rd1, %rd58;
	ld.global.f32 	%f65, [%rd59];
	add.f32 	%f66, %f81, %f65;
	shl.b64 	%rd60, %rd26, 2;
	add.s64 	%rd61, %rd59, %rd60;
	ld.global.f32 	%f67, [%rd61];
	add.f32 	%f68, %f66, %f67;
	add.s64 	%rd62, %rd61, %rd60;
	ld.global.f32 	%f69, [%rd62];
	add.f32 	%f70, %f68, %f69;
	add.s64 	%rd63, %rd62, %rd60;
	ld.global.f32 	%f71, [%rd63];
	add.f32 	%f81, %f70, %f71;
	add.s64 	%rd72, %rd72, 4;
$L__BB2_10:
	setp.eq.s64 	%p8, %rd74, 0;
	@%p8 bra 	$L__BB2_13;
	mad.lo.s64 	%rd64, %rd72, %rd26, %rd2;
	shl.b64 	%rd65, %rd64, 2;
	add.s64 	%rd75, %rd1, %rd65;
	shl.b64 	%rd20, %rd26, 2;
$L__BB2_12:
	.pragma "nounroll";
	ld.global.f32 	%f72, [%rd75];
	add.f32 	%f81, %f81, %f72;
	add.s64 	%rd75, %rd75, %rd20;
	add.s64 	%rd74, %rd74, -1;
	setp.ne.s64 	%p9, %rd74, 0;
	@%p9 bra 	$L__BB2_12;
$L__BB2_13:
	cvta.to.global.u64 	%rd66, %rd25;
	shl.b64 	%rd67, %rd2, 2;
	add.s64 	%rd68, %rd66, %rd67;
	st.global.f32 	[%rd68], %f81;
$L__BB2_14:
	ret;

}


// ===== COMPILED SASS (sm_100) =====

	.target	sm_100

	.elftype	@"ET_EXEC"


//--------------------- .note.nv.tkinfo           --------------------------
	.section	.note.nv.tkinfo,"",@"SHT_NOTE"
	.sectionflags	@"SHF_NOTE_NV_TKINFO"
	.tkinfo
        /*0018*/ 	.word	0x00000002
        /*0030*/ 	.string	""
        /*0030*/ 	.string	"ptxas"
        /*0030*/ 	.string	"Cuda compilation tools, release 13.0, V13.0.88"
        /*0030*/ 	.string	"Build cuda_13.0.r13.0/compiler.36424714_0"
        /*0030*/ 	.string	"-arch sm_100 -m 64 "



//--------------------- .note.nv.cuinfo           --------------------------
	.section	.note.nv.cuinfo,"",@"SHT_NOTE"
	.sectionflags	@"SHF_NOTE_NV_CUINFO"
        /*0018*/ 	.short	0x0002
        /*001a*/ 	.short	0x0064
        /*001c*/ 	.short	0x0082
	.zero		2


//--------------------- .nv.info                  --------------------------
	.section	.nv.info,"",@"SHT_CUDA_INFO"
	.align	4


	//----- nvinfo : EIATTR_REGCOUNT
	.align		4
        /*0000*/ 	.byte	0x04, 0x2f
        /*0002*/ 	.short	(.L_1 - .L_0)
	.align		4
.L_0:
        /*0004*/ 	.word	index@(_Z8row_sumsPKfPfm)
        /*0008*/ 	.word	0x0000001e


	//----- nvinfo : EIATTR_FRAME_SIZE
	.align		4
.L_1:
        /*000c*/ 	.byte	0x04, 0x11
        /*000e*/ 	.short	(.L_3 - .L_2)
	.align		4
.L_2:
        /*0010*/ 	.word	index@(_Z8row_sumsPKfPfm)
        /*0014*/ 	.word	0x00000000


	//----- nvinfo : EIATTR_REGCOUNT
	.align		4
.L_3:
        /*0018*/ 	.byte	0x04, 0x2f
        /*001a*/ 	.short	(.L_5 - .L_4)
	.align		4
.L_4:
        /*001c*/ 	.word	index@(_Z18row_sums_reductionPKfPfm)
        /*0020*/ 	.word	0x00000010


	//----- nvinfo : EIATTR_FRAME_SIZE
	.align		4
.L_5:
        /*0024*/ 	.byte	0x04, 0x11
        /*0026*/ 	.short	(.L_7 - .L_6)
	.align		4
.L_6:
        /*0028*/ 	.word	index@(_Z18row_sums_reductionPKfPfm)
        /*002c*/ 	.word	0x00000000


	//----- nvinfo : EIATTR_REGCOUNT
	.align		4
.L_7:
        /*0030*/ 	.byte	0x04, 0x2f
        /*0032*/ 	.short	(.L_9 - .L_8)
	.align		4
.L_8:
        /*0034*/ 	.word	index@(_Z11column_sumsPKfPfm)
        /*0038*/ 	.word	0x00000020


	//----- nvinfo : EIATTR_FRAME_SIZE
	.align		4
.L_9:
        /*003c*/ 	.byte	0x04, 0x11
        /*003e*/ 	.short	(.L_11 - .L_10)
	.align		4
.L_10:
        /*0040*/ 	.word	index@(_Z11column_sumsPKfPfm)
        /*0044*/ 	.word	0x00000000


	//----- nvinfo : EIATTR_MIN_STACK_SIZE
	.align		4
.L_11:
        /*0048*/ 	.byte	0x04, 0x12
        /*004a*/ 	.short	(.L_13 - .L_12)
	.align		4
.L_12:
        /*004c*/ 	.word	index@(_Z11column_sumsPKfPfm)
        /*0050*/ 	.word	0x00000000


	//----- nvinfo : EIATTR_MIN_STACK_SIZE
	.align		4
.L_13:
        /*0054*/ 	.byte	0x04, 0x12
        /*0056*/ 	.short	(.L_15 - .L_14)
	.align		4
.L_14:
        /*0058*/ 	.word	index@(_Z18row_sums_reductionPKfPfm)
        /*005c*/ 	.word	0x00000000


	//----- nvinfo : EIATTR_MIN_STACK_SIZE
	.align		4
.L_15:
        /*0060*/ 	.byte	0x04, 0x12
        /*0062*/ 	.short	(.L_17 - .L_16)
	.align		4
.L_16:
        /*0064*/ 	.word	index@(_Z8row_sumsPKfPfm)
        /*0068*/ 	.word	0x00000000
.L_17:


//--------------------- .nv.compat                --------------------------
	.section	.nv.compat,"",@"SHT_CUDA_COMPAT_INFO"
	.align	4
        /*0000*/ 	.byte	0x02, 0x09, 0x00, 0x00, 0x02, 0x02, 0x01, 0x00, 0x02, 0x05, 0x05, 0x00, 0x03, 0x07, 0x01, 0x01
        /*0010*/ 	.byte	0x02, 0x03, 0x00, 0x00, 0x02, 0x06, 0x01, 0x00, 0x04, 0x0b, 0x08, 0x00, 0x09, 0x00, 0x00, 0x00
        /*0020*/ 	.byte	0x00, 0x00, 0x00, 0x00


//--------------------- .nv.info._Z11column_sumsPKfPfm --------------------------
	.section	.nv.info._Z11column_sumsPKfPfm,"",@"SHT_CUDA_INFO"
	.sectionflags	@""
	.align	4


	//----- nvinfo : EIATTR_CUDA_API_VERSION
	.align		4
        /*0000*/ 	.byte	0x04, 0x37
        /*0002*/ 	.short	(.L_19 - .L_18)
.L_18:
        /*0004*/ 	.word	0x00000082


	//----- nvinfo : EIATTR_KPARAM_INFO
	.align		4
.L_19:
        /*0008*/ 	.byte	0x04, 0x17
        /*000a*/ 	.short	(.L_21 - .L_20)
.L_20:
        /*000c*/ 	.word	0x00000000
        /*0010*/ 	.short	0x0002
        /*0012*/ 	.short	0x0010
        /*0014*/ 	.byte	0x00, 0xf0, 0x21, 0x00


	//----- nvinfo : EIATTR_KPARAM_INFO
	.align		4
.L_21:
        /*0018*/ 	.byte	0x04, 0x17
        /*001a*/ 	.short	(.L_23 - .L_22)
.L_22:
        /*001c*/ 	.word	0x00000000
        /*0020*/ 	.short	0x0001
        /*0022*/ 	.short	0x0008
        /*0024*/ 	.byte	0x00, 0xf5, 0x21, 0x00


	//----- nvinfo : EIATTR_KPARAM_INFO
	.align		4
.L_23:
        /*0028*/ 	.byte	0x04, 0x17
        /*002a*/ 	.short	(.L_25 - .L_24)
.L_24:
        /*002c*/ 	.word	0x00000000
        /*0030*/ 	.short	0x0000
        /*0032*/ 	.short	0x0000
        /*0034*/ 	.byte	0x00, 0xf5, 0x21, 0x00


	//----- nvinfo : EIATTR_SPARSE_MMA_MASK
	.align		4
.L_25:
        /*0038*/ 	.byte	0x03, 0x50
        /*003a*/ 	.short	0x0000


	//----- nvinfo : EIATTR_MAXREG_COUNT
	.align		4
        /*003c*/ 	.byte	0x03, 0x1b
        /*003e*/ 	.short	0x00ff


	//----- nvinfo : EIATTR_MERCURY_ISA_VERSION
	.align		4
        /*0040*/ 	.byte	0x03, 0x5f
        /*0042*/ 	.short	0x0101


	//----- nvinfo : EIATTR_VRC_CTA_INIT_COUNT
	.align		4
        /*0044*/ 	.byte	0x02, 0x4a
	.zero		1
	.zero		1


	//----- nvinfo : EIATTR_EXIT_INSTR_OFFSETS
	.align		4
        /*0048*/ 	.byte	0x04, 0x1c
        /*004a*/ 	.short	(.L_27 - .L_26)


	//   ....[0]....
.L_26:
        /*004c*/ 	.word	0x00000090


	//   ....[1]....
        /*0050*/ 	.word	0x00000d30


	//----- nvinfo : EIATTR_CBANK_PARAM_SIZE
	.align		4
.L_27:
        /*0054*/ 	.byte	0x03, 0x19
        /*0056*/ 	.short	0x0018


	//----- nvinfo : EIATTR_PARAM_CBANK
	.align		4
        /*0058*/ 	.byte	0x04, 0x0a
        /*005a*/ 	.short	(.L_29 - .L_28)
	.align		4
.L_28:
        /*005c*/ 	.word	index@(.nv.constant0._Z11column_sumsPKfPfm)
        /*0060*/ 	.short	0x0380
        /*0062*/ 	.short	0x0018


	//----- nvinfo : EIATTR_SW_WAR
	.align		4
.L_29:
        /*0064*/ 	.byte	0x04, 0x36
        /*0066*/ 	.short	(.L_31 - .L_30)
.L_30:
        /*0068*/ 	.word	0x00000008
.L_31:


//--------------------- .nv.info._Z18row_sums_reductionPKfPfm --------------------------
	.section	.nv.info._Z18row_sums_reductionPKfPfm,"",@"SHT_CUDA_INFO"
	.sectionflags	@""
	.align	4


	//----- nvinfo : EIATTR_CUDA_API_VERSION
	.align		4
        /*0000*/ 	.byte	0x04, 0x37
        /*0002*/ 	.short	(.L_33 - .L_32)
.L_32:
        /*0004*/ 	.word	0x00000082


	//----- nvinfo : EIATTR_KPARAM_INFO
	.align		4
.L_33:
        /*0008*/ 	.byte	0x04, 0x17
        /*000a*/ 	.short	(.L_35 - .L_34)
.L_34:
        /*000c*/ 	.word	0x00000000
        /*0010*/ 	.short	0x0002
        /*0012*/ 	.short	0x0010
        /*0014*/ 	.byte	0x00, 0xf0, 0x21, 0x00


	//----- nvinfo : EIATTR_KPARAM_INFO
	.align		4
.L_35:
        /*0018*/ 	.byte	0x04, 0x17
        /*001a*/ 	.short	(.L_37 - .L_36)
.L_36:
        /*001c*/ 	.word	0x00000000
        /*0020*/ 	.short	0x0001
        /*0022*/ 	.short	0x0008
        /*0024*/ 	.byte	0x00, 0xf5, 0x21, 0x00


	//----- nvinfo : EIATTR_KPARAM_INFO
	.align		4
.L_37:
        /*0028*/ 	.byte	0x04, 0x17
        /*002a*/ 	.short	(.L_39 - .L_38)
.L_38:
        /*002c*/ 	.word	0x00000000
        /*0030*/ 	.short	0x0000
        /*0032*/ 	.short	0x0000
        /*0034*/ 	.byte	0x00, 0xf5, 0x21, 0x00


	//----- nvinfo : EIATTR_SPARSE_MMA_MASK
	.align		4
.L_39:
        /*0038*/ 	.byte	0x03, 0x50
        /*003a*/ 	.short	0x0000


	//----- nvinfo : EIATTR_MAXREG_COUNT
	.align		4
        /*003c*/ 	.byte	0x03, 0x1b
        /*003e*/ 	.short	0x00ff


	//----- nvinfo : EIATTR_NUM_BARRIERS
	.align		4
        /*0040*/ 	.byte	0x02, 0x4c
        /*0042*/ 	.byte	0x01
	.zero		1


	//----- nvinfo : EIATTR_MERCURY_ISA_VERSION
	.align		4
        /*0044*/ 	.byte	0x03, 0x5f
        /*0046*/ 	.short	0x0101


	//----- nvinfo : EIATTR_VRC_CTA_INIT_COUNT
	.align		4
        /*0048*/ 	.byte	0x02, 0x4a
	.zero		1
	.zero		1


	//----- nvinfo : EIATTR_EXIT_INSTR_OFFSETS
	.align		4
        /*004c*/ 	.byte	0x04, 0x1c
        /*004e*/ 	.short	(.L_41 - .L_40)


	//   ....[0]....
.L_40:
        /*0050*/ 	.word	0x000000b0


	//   ....[1]....
        /*0054*/ 	.word	0x00000370


	//   ....[2]....
        /*0058*/ 	.word	0x00000420


	//----- nvinfo : EIATTR_CRS_STACK_SIZE
	.align		4
.L_41:
        /*005c*/ 	.byte	0x04, 0x1e
        /*005e*/ 	.short	(.L_43 - .L_42)
.L_42:
        /*0060*/ 	.word	0x00000000


	//----- nvinfo : EIATTR_CBANK_PARAM_SIZE
	.align		4
.L_43:
        /*0064*/ 	.byte	0x03, 0x19
        /*0066*/ 	.short	0x0018


	//----- nvinfo : EIATTR_PARAM_CBANK
	.align		4
        /*0068*/ 	.byte	0x04, 0x0a
        /*006a*/ 	.short	(.L_45 - .L_44)
	.align		4
.L_44:
        /*006c*/ 	.word	index@(.nv.constant0._Z18row_sums_reductionPKfPfm)
        /*0070*/ 	.short	0x0380
        /*0072*/ 	.short	0x0018


	//----- nvinfo : EIATTR_SW_WAR
	.align		4
.L_45:
        /*0074*/ 	.byte	0x04, 0x36
        /*0076*/ 	.short	(.L_47 - .L_46)
.L_46:
        /*0078*/ 	.word	0x00000008
.L_47:


//--------------------- .nv.info._Z8row_sumsPKfPfm --------------------------
	.section	.nv.info._Z8row_sumsPKfPfm,"",@"SHT_CUDA_INFO"
	.sectionflags	@""
	.align	4


	//----- nvinfo : EIATTR_CUDA_API_VERSION
	.align		4
        /*0000*/ 	.byte	0x04, 0x37
        /*0002*/ 	.short	(.L_49 - .L_48)
.L_48:
        /*0004*/ 	.word	0x00000082


	//----- nvinfo : EIATTR_KPARAM_INFO
	.align		4
.L_49:
        /*0008*/ 	.byte	0x04, 0x17
        /*000a*/ 	.short	(.L_51 - .L_50)
.L_50:
        /*000c*/ 	.word	0x00000000
        /*0010*/ 	.short	0x0002
        /*0012*/ 	.short	0x0010
        /*0014*/ 	.byte	0x00, 0xf0, 0x21, 0x00


	//----- nvinfo : EIATTR_KPARAM_INFO
	.align		4
.L_51:
        /*0018*/ 	.byte	0x04, 0x17
        /*001a*/ 	.short	(.L_53 - .L_52)
.L_52:
        /*001c*/ 	.word	0x00000000
        /*0020*/ 	.short	0x0001
        /*0022*/ 	.short	0x0008
        /*0024*/ 	.byte	0x00, 0xf5, 0x21, 0x00


	//----- nvinfo : EIATTR_KPARAM_INFO
	.align		4
.L_53:
        /*0028*/ 	.byte	0x04, 0x17
        /*002a*/ 	.short	(.L_55 - .L_54)
.L_54:
        /*002c*/ 	.word	0x00000000
        /*0030*/ 	.short	0x0000
        /*0032*/ 	.short	0x0000
        /*0034*/ 	.byte	0x00, 0xf5, 0x21, 0x00


	//----- nvinfo : EIATTR_SPARSE_MMA_MASK
	.align		4
.L_55:
        /*0038*/ 	.byte	0x03, 0x50
        /*003a*/ 	.short	0x0000


	//----- nvinfo : EIATTR_MAXREG_COUNT
	.align		4
        /*003c*/ 	.byte	0x03, 0x1b
        /*003e*/ 	.short	0x00ff


	//----- nvinfo : EIATTR_MERCURY_ISA_VERSION
	.align		4
        /*0040*/ 	.byte	0x03, 0x5f
        /*0042*/ 	.short	0x0101


	//----- nvinfo : EIATTR_VRC_CTA_INIT_COUNT
	.align		4
        /*0044*/ 	.byte	0x02, 0x4a
	.zero		1
	.zero		1


	//----- nvinfo : EIATTR_EXIT_INSTR_OFFSETS
	.align		4
        /*0048*/ 	.byte	0x04, 0x1c
        /*004a*/ 	.short	(.L_57 - .L_56)


	//   ....[0]....
.L_56:
        /*004c*/ 	.word	0x00000090


	//   ....[1]....
        /*0050*/ 	.word	0x00000910


	//----- nvinfo : EIATTR_CBANK_PARAM_SIZE
	.align		4
.L_57:
        /*0054*/ 	.byte	0x03, 0x19
        /*0056*/ 	.short	0x0018


	//----- nvinfo : EIATTR_PARAM_CBANK
	.align		4
        /*0058*/ 	.byte	0x04, 0x0a
        /*005a*/ 	.short	(.L_59 - .L_58)
	.align		4
.L_58:
        /*005c*/ 	.word	index@(.nv.constant0._Z8row_sumsPKfPfm)
        /*0060*/ 	.short	0x0380
        /*0062*/ 	.short	0x0018


	//----- nvinfo : EIATTR_SW_WAR
	.align		4
.L_59:
        /*0064*/ 	.byte	0x04, 0x36
        /*0066*/ 	.short	(.L_61 - .L_60)
.L_60:
        /*0068*/ 	.word	0x00000008
.L_61:


//--------------------- .nv.callgraph             --------------------------
	.section	.nv.callgraph,"",@"SHT_CUDA_CALLGRAPH"
	.align	4
	.sectionentsize	8
	.align		4
        /*0000*/ 	.word	0x00000000
	.align		4
        /*0004*/ 	.word	0xffffffff
	.align		4
        /*0008*/ 	.word	0x00000000
	.align		4
        /*000c*/ 	.word	0xfffffffe
	.align		4
        /*0010*/ 	.word	0x00000000
	.align		4
        /*0014*/ 	.word	0xfffffffd
	.align		4
        /*0018*/ 	.word	0x00000000
	.align		4
        /*001c*/ 	.word	0xfffffffc


//--------------------- .text._Z11column_sumsPKfPfm --------------------------
	.section	.text._Z11column_sumsPKfPfm,"ax",@progbits
	.align	128
        .global         _Z11column_sumsPKfPfm
        .type           _Z11column_sumsPKfPfm,@function
        .size           _Z11column_sumsPKfPfm,(.L_x_20 - _Z11column_sumsPKfPfm)
        .other          _Z11column_sumsPKfPfm,@"STO_CUDA_ENTRY STV_DEFAULT"
_Z11column_sumsPKfPfm:
.text._Z11column_sumsPKfPfm:
[----:B------:R-:W-:Y:S01]  /*0000*/  LDC R1, c[0x0][0x37c] ;  /* 0x0000df00ff017b82 */ /* 0x000fe20000000800 */
[----:B------:R-:W0:Y:S07]  /*0010*/  S2R R12, SR_TID.X ;  /* 0x00000000000c7919 */ /* 0x000e2e0000002100 */
[----:B------:R-:W1:Y:S01]  /*0020*/  LDC.64 R10, c[0x0][0x390] ;  /* 0x0000e400ff0a7b82 */ /* 0x000e620000000a00 */
[----:B------:R-:W0:Y:S01]  /*0030*/  LDCU UR4, c[0x0][0x360] ;  /* 0x00006c00ff0477ac */ /* 0x000e220008000800 */
[----:B------:R-:W0:Y:S02]  /*0040*/  S2R R13, SR_CTAID.X ;  /* 0x00000000000d7919 */ /* 0x000e240000002500 */
[----:B0-----:R-:W-:-:S05]  /*0050*/  IMAD R12, R13, UR4, R12 ;  /* 0x000000040d0c7c24 */ /* 0x001fca000f8e020c */
[----:B------:R-:W-:Y:S02]  /*0060*/  SHF.R.S32.HI R13, RZ, 0x1f, R12 ;  /* 0x0000001fff0d7819 */ /* 0x000fe4000001140c */
[----:B-1----:R-:W-:-:S04]  /*0070*/  ISETP.GE.U32.AND P0, PT, R12, R10, PT ;  /* 0x0000000a0c00720c */ /* 0x002fc80003f06070 */
[----:B------:R-:W-:-:S13]  /*0080*/  ISETP.GE.U32.AND.EX P0, PT, R13, R11, PT, P0 ;  /* 0x0000000b0d00720c */ /* 0x000fda0003f06100 */
[----:B------:R-:W-:Y:S05]  /*0090*/  @P0 EXIT ;  /* 0x000000000000094d */ /* 0x000fea0003800000 */
[C---:B------:R-:W-:Y:S01]  /*00a0*/  IADD3 R2, P0, PT, R10.reuse, -0x1, RZ ;  /* 0xffffffff0a027810 */ /* 0x040fe20007f1e0ff */
[----:B------:R-:W0:Y:S01]  /*00b0*/  LDCU.64 UR4, c[0x0][0x358] ;  /* 0x00006b00ff0477ac */ /* 0x000e220008000a00 */
[----:B------:R-:W-:Y:S01]  /*00c0*/  LOP3.LUT R0, R10, 0xf, RZ, 0xc0, !PT ;  /* 0x0000000f0a007812 */ /* 0x000fe200078ec0ff */
[----:B------:R-:W-:Y:S01]  /*00d0*/  IMAD.MOV.U32 R5, RZ, RZ, RZ ;  /* 0x000000ffff057224 */ /* 0x000fe200078e00ff */
[----:B------:R-:W-:Y:S02]  /*00e0*/  ISETP.GE.U32.AND P1, PT, R2, 0xf, PT ;  /* 0x0000000f0200780c */ /* 0x000fe40003f26070 */
[----:B------:R-:W-:Y:S02]  /*00f0*/  IADD3.X R2, PT, PT, R11, -0x1, RZ, P0, !PT ;  /* 0xffffffff0b027810 */ /* 0x000fe400007fe4ff */
[----:B------:R-:W-:Y:S02]  /*0100*/  ISETP.NE.U32.AND P0, PT, R0, RZ, PT ;  /* 0x000000ff0000720c */ /* 0x000fe40003f05070 */
[----:B------:R-:W-:-:S02]  /*0110*/  ISETP.GE.U32.AND.EX P1, PT, R2, RZ, PT, P1 ;  /* 0x000000ff0200720c */ /* 0x000fc40003f26110 */
[----:B------:R-:W-:Y:S02]  /*0120*/  CS2R R2, SRZ ;  /* 0x0000000000027805 */ /* 0x000fe4000001ff00 */
[----:B------:R-:W-:-:S09]  /*0130*/  ISETP.NE.AND.EX P0, PT, RZ, RZ, PT, P0 ;  /* 0x000000ffff00720c */ /* 0x000fd20003f05300 */
[----:B0-----:R-:W-:Y:S05]  /*0140*/  @!P1 BRA `(.L_x_0) ;  /* 0x0000000400449947 */ /* 0x001fea0003800000 */
[----:B------:R-:W0:Y:S01]  /*0150*/  LDC R3, c[0x0][0x394] ;  /* 0x0000e500ff037b82 */ /* 0x000e220000000800 */
[----:B------:R-:W1:Y:S01]  /*0160*/  LDCU.64 UR6, c[0x0][0x380] ;  /* 0x00007000ff0677ac */ /* 0x000e620008000a00 */
[C---:B------:R-:W-:Y:S01]  /*0170*/  LOP3.LUT R2, R10.reuse, 0xfffffff0, RZ, 0xc0, !PT ;  /* 0xfffffff00a027812 */ /* 0x040fe200078ec0ff */
[C---:B------:R-:W-:Y:S01]  /*0180*/  IMAD.WIDE.U32 R14, R10.reuse, 0x4, RZ ;  /* 0x000000040a0e7825 */ /* 0x040fe200078e00ff */
[----:B------:R-:W-:-:S03]  /*0190*/  SHF.L.U64.HI R6, R10, 0x6, R11 ;  /* 0x000000060a067819 */ /* 0x000fc6000001020b */
[----:B------:R-:W-:Y:S02]  /*01a0*/  IMAD.SHL.U32 R7, R11, 0x4, RZ ;  /* 0x000000040b077824 */ /* 0x000fe400078e00ff */
[----:B------:R-:W-:Y:S02]  /*01b0*/  IMAD.MOV.U32 R5, RZ, RZ, RZ ;  /* 0x000000ffff057224 */ /* 0x000fe400078e00ff */
[----:B------:R-:W-:Y:S02]  /*01c0*/  IMAD.IADD R7, R15, 0x1, R7 ;  /* 0x000000010f077824 */ /* 0x000fe400078e0207 */
[----:B------:R-:W-:Y:S01]  /*01d0*/  IMAD.MOV.U32 R25, RZ, RZ, R2 ;  /* 0x000000ffff197224 */ /* 0x000fe200078e0002 */
[----:B-1----:R-:W-:-:S04]  /*01e0*/  LEA R8, P1, R12, UR6, 0x2 ;  /* 0x000000060c087c11 */ /* 0x002fc8000f8210ff */
[----:B------:R-:W-:Y:S02]  /*01f0*/  LEA.HI.X R9, R12, UR7, R13, 0x2, P1 ;  /* 0x000000070c097c11 */ /* 0x000fe400088f140d */
[----:B0-----:R-:W-:-:S07]  /*0200*/  MOV R24, R3 ;  /* 0x0000000300187202 */ /* 0x001fce0000000f00 */
.L_x_1:
[-C--:B------:R-:W-:Y:S01]  /*0210*/  IADD3 R16, P1, PT, R8, R14.reuse, RZ ;  /* 0x0000000e08107210 */ /* 0x080fe20007f3e0ff */
[----:B------:R-:W2:Y:S04]  /*0220*/  LDG.E R28, desc[UR4][R8.64] ;  /* 0x00000004081c7981 */ /* 0x000ea8000c1e1900 */
[----:B------:R-:W-:Y:S01]  /*0230*/  IMAD.X R17, R9, 0x1, R7, P1 ;  /* 0x0000000109117824 */ /* 0x000fe200008e0607 */
[----:B------:R-:W-:-:S04]  /*0240*/  IADD3 R18, P1, PT, R16, R14, RZ ;  /* 0x0000000e10127210 */ /* 0x000fc80007f3e0ff */
[----:B------:R0:W3:Y:S01]  /*0250*/  LDG.E R4, desc[UR4][R16.64] ;  /* 0x0000000410047981 */ /* 0x0000e2000c1e1900 */
[----:B------:R-:W-:Y:S01]  /*0260*/  IMAD.X R19, R17, 0x1, R7, P1 ;  /* 0x0000000111137824 */ /* 0x000fe200008e0607 */
[----:B------:R-:W-:-:S04]  /*0270*/  IADD3 R22, P1, PT, R18, R14, RZ ;  /* 0x0000000e12167210 */ /* 0x000fc80007f3e0ff */
[----:B------:R1:W4:Y:S01]  /*0280*/  LDG.E R27, desc[UR4][R18.64] ;  /* 0x00000004121b7981 */ /* 0x000322000c1e1900 */
[----:B------:R-:W-:Y:S01]  /*0290*/  IMAD.X R23, R19, 0x1, R7, P1 ;  /* 0x0000000113177824 */ /* 0x000fe200008e0607 */
[----:B------:R-:W-:-:S04]  /*02a0*/  IADD3 R20, P1, PT, R22, R14, RZ ;  /* 0x0000000e16147210 */ /* 0x000fc80007f3e0ff */
[----:B------:R5:W4:Y:S01]  /*02b0*/  LDG.E R26, desc[UR4][R22.64] ;  /* 0x00000004161a7981 */ /* 0x000b22000c1e1900 */
[----:B------:R-:W-:Y:S01]  /*02c0*/  IMAD.X R21, R23, 0x1, R7, P1 ;  /* 0x0000000117157824 */ /* 0x000fe200008e0607 */
[----:B0-----:R-:W-:-:S04]  /*02d0*/  IADD3 R16, P1, PT, R20, R14, RZ ;  /* 0x0000000e14107210 */ /* 0x001fc80007f3e0ff */
[----:B------:R-:W4:Y:S01]  /*02e0*/  LDG.E R20, desc[UR4][R20.64] ;  /* 0x0000000414147981 */ /* 0x000f22000c1e1900 */
[----:B------:R-:W-:Y:S01]  /*02f0*/  IMAD.X R17, R21, 0x1, R7, P1 ;  /* 0x0000000115117824 */ /* 0x000fe200008e0607 */
[----:B-1----:R-:W-:-:S04]  /*0300*/  IADD3 R18, P1, PT, R16, R14, RZ ;  /* 0x0000000e10127210 */ /* 0x002fc80007f3e0ff */
[----:B------:R-:W-:Y:S01]  /*0310*/  IADD3.X R19, PT, PT, R17, R7, RZ, P1, !PT ;  /* 0x0000000711137210 */ /* 0x000fe20000ffe4ff */
[----:B------:R-:W4:Y:S01]  /*0320*/  LDG.E R16, desc[UR4][R16.64] ;  /* 0x0000000410107981 */ /* 0x000f22000c1e1900 */
[----:B-----5:R-:W-:-:S03]  /*0330*/  IADD3 R22, P1, PT, R18, R14, RZ ;  /* 0x0000000e12167210 */ /* 0x020fc60007f3e0ff */
[----:B------:R-:W5:Y:S02]  /*0340*/  LDG.E R18, desc[UR4][R18.64] ;  /* 0x0000000412127981 */ /* 0x000f64000c1e1900 */
[----:B------:R-:W-:-:S05]  /*0350*/  IMAD.X R23, R19, 0x1, R7, P1 ;  /* 0x0000000113177824 */ /* 0x000fca00008e0607 */
[----:B------:R3:W5:Y:S01]  /*0360*/  LDG.E R17, desc[UR4][R22.64] ;  /* 0x0000000416117981 */ /* 0x000762000c1e1900 */
[----:B--2---:R-:W-:Y:S01]  /*0370*/  FADD R5, R28, R5 ;  /* 0x000000051c057221 */ /* 0x004fe20000000000 */
[----:B------:R-:W-:-:S05]  /*0380*/  IADD3 R28, P1, PT, R22, R14, RZ ;  /* 0x0000000e161c7210 */ /* 0x000fca0007f3e0ff */
[--C-:B------:R-:W-:Y:S02]  /*0390*/  IMAD.X R29, R23, 0x1, R7.reuse, P1 ;  /* 0x00000001171d7824 */ /* 0x100fe400008e0607 */
[----:B---3--:R-:W-:Y:S01]  /*03a0*/  FADD R22, R5, R4 ;  /* 0x0000000405167221 */ /* 0x008fe20000000000 */
[-C--:B------:R-:W-:Y:S02]  /*03b0*/  IADD3 R4, P1, PT, R28, R14.reuse, RZ ;  /* 0x0000000e1c047210 */ /* 0x080fe40007f3e0ff */
[----:B------:R-:W2:Y:S03]  /*03c0*/  LDG.E R21, desc[UR4][R28.64] ;  /* 0x000000041c157981 */ /* 0x000ea6000c1e1900 */
[----:B------:R-:W-:Y:S02]  /*03d0*/  IMAD.X R5, R29, 0x1, R7, P1 ;  /* 0x000000011d057824 */ /* 0x000fe400008e0607 */
[----:B----4-:R-:W-:Y:S01]  /*03e0*/  FADD R27, R22, R27 ;  /* 0x0000001b161b7221 */ /* 0x010fe20000000000 */
[----:B------:R-:W-:-:S02]  /*03f0*/  IADD3 R22, P1, PT, R4, R14, RZ ;  /* 0x0000000e04167210 */ /* 0x000fc40007f3e0ff */
[----:B------:R0:W3:Y:S03]  /*0400*/  LDG.E R4, desc[UR4][R4.64] ;  /* 0x0000000404047981 */ /* 0x0000e6000c1e1900 */
[----:B------:R-:W-:-:S05]  /*0410*/  IMAD.X R23, R5, 0x1, R7, P1 ;  /* 0x0000000105177824 */ /* 0x000fca00008e0607 */
[----:B------:R1:W4:Y:S01]  /*0420*/  LDG.E R19, desc[UR4][R22.64] ;  /* 0x0000000416137981 */ /* 0x000322000c1e1900 */
[----:B0-----:R-:W-:Y:S01]  /*0430*/  FADD R5, R27, R26 ;  /* 0x0000001a1b057221 */ /* 0x001fe20000000000 */
[----:B------:R-:W-:-:S05]  /*0440*/  IADD3 R26, P1, PT, R22, R14, RZ ;  /* 0x0000000e161a7210 */ /* 0x000fca0007f3e0ff */
[----:B------:R-:W-:Y:S01]  /*0450*/  IMAD.X R27, R23, 0x1, R7, P1 ;  /* 0x00000001171b7824 */ /* 0x000fe200008e0607 */
[----:B------:R-:W-:Y:S01]  /*0460*/  IADD3 R28, P1, PT, R26, R14, RZ ;  /* 0x0000000e1a1c7210 */ /* 0x000fe20007f3e0ff */
[----:B------:R-:W-:-:S03]  /*0470*/  FADD R5, R5, R20 ;  /* 0x0000001405057221 */ /* 0x000fc60000000000 */
[----:B------:R-:W-:Y:S01]  /*0480*/  IADD3.X R29, PT, PT, R27, R7, RZ, P1, !PT ;  /* 0x000000071b1d7210 */ /* 0x000fe20000ffe4ff */
[----:B------:R0:W4:Y:S01]  /*0490*/  LDG.E R20, desc[UR4][R26.64] ;  /* 0x000000041a147981 */ /* 0x000122000c1e1900 */
[-C--:B-1----:R-:W-:Y:S01]  /*04a0*/  IADD3 R22, P1, PT, R28, R14.reuse, RZ ;  /* 0x0000000e1c167210 */ /* 0x082fe20007f3e0ff */
[----:B------:R-:W-:Y:S02]  /*04b0*/  FADD R16, R5, R16 ;  /* 0x0000001005107221 */ /* 0x000fe40000000000 */
[----:B------:R-:W4:Y:S02]  /*04c0*/  LDG.E R5, desc[UR4][R28.64] ;  /* 0x000000041c057981 */ /* 0x000f24000c1e1900 */
[----:B------:R-:W-:Y:S02]  /*04d0*/  IMAD.X R23, R29, 0x1, R7, P1 ;  /* 0x000000011d177824 */ /* 0x000fe400008e0607 */
[----:B-----5:R-:W-:Y:S01]  /*04e0*/  FADD R16, R16, R18 ;  /* 0x0000001210107221 */ /* 0x020fe20000000000 */
[----:B0-----:R-:W-:-:S02]  /*04f0*/  IADD3 R26, P1, PT, R22, R14, RZ ;  /* 0x0000000e161a7210 */ /* 0x001fc40007f3e0ff */
[----:B------:R0:W5:Y:S03]  /*0500*/  LDG.E R18, desc[UR4][R22.64] ;  /* 0x0000000416127981 */ /* 0x000166000c1e1900 */
[----:B------:R-:W-:Y:S02]  /*0510*/  IMAD.X R27, R23, 0x1, R7, P1 ;  /* 0x00000001171b7824 */ /* 0x000fe400008e0607 */
[----:B0-----:R-:W-:Y:S01]  /*0520*/  FADD R22, R16, R17 ;  /* 0x0000001110167221 */ /* 0x001fe20000000000 */
[----:B------:R-:W-:Y:S02]  /*0530*/  IADD3 R16, P1, PT, R26, R14, RZ ;  /* 0x0000000e1a107210 */ /* 0x000fe40007f3e0ff */
[----:B------:R-:W5:Y:S03]  /*0540*/  LDG.E R26, desc[UR4][R26.64] ;  /* 0x000000041a1a7981 */ /* 0x000f66000c1e1900 */
[----:B------:R-:W-:-:S05]  /*0550*/  IMAD.X R17, R27, 0x1, R7, P1 ;  /* 0x000000011b117824 */ /* 0x000fca00008e0607 */
[----:B------:R-:W5:Y:S01]  /*0560*/  LDG.E R16, desc[UR4][R16.64] ;  /* 0x0000000410107981 */ /* 0x000f62000c1e1900 */
[----:B------:R-:W-:-:S04]  /*0570*/  IADD3 R25, P1, PT, R25, -0x10, RZ ;  /* 0xfffffff019197810 */ /* 0x000fc80007f3e0ff */
[----:B------:R-:W-:Y:S02]  /*0580*/  IADD3.X R24, PT, PT, R24, -0x1, RZ, P1, !PT ;  /* 0xffffffff18187810 */ /* 0x000fe40000ffe4ff */
[----:B------:R-:W-:-:S04]  /*0590*/  ISETP.NE.U32.AND P1, PT, R25, RZ, PT ;  /* 0x000000ff1900720c */ /* 0x000fc80003f25070 */
[----:B------:R-:W-:Y:S02]  /*05a0*/  ISETP.NE.AND.EX P1, PT, R24, RZ, PT, P1 ;  /* 0x000000ff1800720c */ /* 0x000fe40003f25310 */
[----:B------:R-:W-:-:S05]  /*05b0*/  LEA R8, P2, R10, R8, 0x6 ;  /* 0x000000080a087211 */ /* 0x000fca00078430ff */
[----:B------:R-:W-:Y:S02]  /*05c0*/  IMAD.X R9, R9, 0x1, R6, P2 ;  /* 0x0000000109097824 */ /* 0x000fe400010e0606 */
[----:B--2---:R-:W-:-:S04]  /*05d0*/  FADD R21, R22, R21 ;  /* 0x0000001516157221 */ /* 0x004fc80000000000 */
[----:B---3--:R-:W-:-:S04]  /*05e0*/  FADD R4, R21, R4 ;  /* 0x0000000415047221 */ /* 0x008fc80000000000 */
[----:B----4-:R-:W-:-:S04]  /*05f0*/  FADD R19, R4, R19 ;  /* 0x0000001304137221 */ /* 0x010fc80000000000 */
[----:B------:R-:W-:-:S04]  /*0600*/  FADD R20, R19, R20 ;  /* 0x0000001413147221 */ /* 0x000fc80000000000 */
[----:B------:R-:W-:-:S04]  /*0610*/  FADD R5, R20, R5 ;  /* 0x0000000514057221 */ /* 0x000fc80000000000 */
[----:B-----5:R-:W-:-:S04]  /*0620*/  FADD R5, R5, R18 ;  /* 0x0000001205057221 */ /* 0x020fc80000000000 */
[----:B------:R-:W-:-:S04]  /*0630*/  FADD R5, R5, R26 ;  /* 0x0000001a05057221 */ /* 0x000fc80000000000 */
[----:B------:R-:W-:Y:S01]  /*0640*/  FADD R5, R5, R16 ;  /* 0x0000001005057221 */ /* 0x000fe20000000000 */
[----:B------:R-:W-:Y:S06]  /*0650*/  @P1 BRA `(.L_x_1) ;  /* 0xfffffff800ec1947 */ /* 0x000fec000383ffff */
.L_x_0:
[----:B------:R-:W-:Y:S05]  /*0660*/  @!P0 BRA `(.L_x_2) ;  /* 0x0000000400a08947 */ /* 0x000fea0003800000 */
[----:B------:R-:W-:Y:S02]  /*0670*/  ISETP.GE.U32.AND P1, PT, R0, 0x8, PT ;  /* 0x000000080000780c */ /* 0x000fe40003f26070 */
[----:B------:R-:W-:Y:S02]  /*0680*/  LOP3.LUT R24, R10, 0x7, RZ, 0xc0, !PT ;  /* 0x000000070a187812 */ /* 0x000fe400078ec0ff */
[----:B------:R-:W-:Y:S02]  /*0690*/  ISETP.GE.U32.AND.EX P1, PT, RZ, RZ, PT, P1 ;  /* 0x000000ffff00720c */ /* 0x000fe40003f26110 */
[----:B------:R-:W-:-:S04]  /*06a0*/  ISETP.NE.U32.AND P0, PT, R24, RZ, PT ;  /* 0x000000ff1800720c */ /* 0x000fc80003f05070 */
[----:B------:R-:W-:-:S07]  /*06b0*/  ISETP.NE.AND.EX P0, PT, RZ, RZ, PT, P0 ;  /* 0x000000ffff00720c */ /* 0x000fce0003f05300 */
[----:B------:R-:W-:Y:S06]  /*06c0*/  @!P1 BRA `(.L_x_3) ;  /* 0x0000000000a49947 */ /* 0x000fec0003800000 */
[----:B------:R-:W0:Y:S01]  /*06d0*/  LDCU.64 UR6, c[0x0][0x380] ;  /* 0x00007000ff0677ac */ /* 0x000e220008000a00 */
[-C--:B------:R-:W-:Y:S01]  /*06e0*/  IMAD R0, R3, R10.reuse, RZ ;  /* 0x0000000a03007224 */ /* 0x080fe200078e02ff */
[----:B------:R-:W-:Y:S01]  /*06f0*/  SHF.L.U64.HI R19, R10, 0x2, R11 ;  /* 0x000000020a137819 */ /* 0x000fe2000001020b */
[----:B------:R-:W-:-:S04]  /*0700*/  IMAD.WIDE.U32 R6, R2, R10, R12 ;  /* 0x0000000a02067225 */ /* 0x000fc800078e000c */
[----:B------:R-:W-:Y:S02]  /*0710*/  IMAD R9, R2, R11, R0 ;  /* 0x0000000b02097224 */ /* 0x000fe400078e0200 */
[----:B------:R-:W-:-:S03]  /*0720*/  IMAD.SHL.U32 R17, R10, 0x4, RZ ;  /* 0x000000040a117824 */ /* 0x000fc600078e00ff */
[----:B------:R-:W-:Y:S02]  /*0730*/  IADD3 R7, PT, PT, R7, R9, RZ ;  /* 0x0000000907077210 */ /* 0x000fe40007ffe0ff */
[----:B0-----:R-:W-:-:S04]  /*0740*/  LEA R26, P2, R6, UR6, 0x2 ;  /* 0x00000006061a7c11 */ /* 0x001fc8000f8410ff */
[----:B------:R-:W-:Y:S02]  /*0750*/  IADD3 R22, P1, PT, R17, R26, RZ ;  /* 0x0000001a11167210 */ /* 0x000fe40007f3e0ff */
[----:B------:R-:W-:Y:S02]  /*0760*/  LEA.HI.X R27, R6, UR7, R7, 0x2, P2 ;  /* 0x00000007061b7c11 */ /* 0x000fe400090f1407 */
[----:B------:R-:W-:-:S03]  /*0770*/  IADD3 R20, P2, PT, R22, R17, RZ ;  /* 0x0000001116147210 */ /* 0x000fc60007f5e0ff */
[----:B------:R-:W-:Y:S01]  /*0780*/  IMAD.X R23, R19, 0x1, R27, P1 ;  /* 0x0000000113177824 */ /* 0x000fe200008e061b */
[----:B------:R-:W2:Y:S01]  /*0790*/  LDG.E R0, desc[UR4][R26.64] ;  /* 0x000000041a007981 */ /* 0x000ea2000c1e1900 */
[-C--:B------:R-:W-:Y:S02]  /*07a0*/  IADD3 R14, P1, PT, R20, R17.reuse, RZ ;  /* 0x00000011140e7210 */ /* 0x080fe40007f3e0ff */
[--C-:B------:R-:W-:Y:S01]  /*07b0*/  IMAD.X R21, R23, 0x1, R19.reuse, P2 ;  /* 0x0000000117157824 */ /* 0x100fe200010e0613 */
[----:B------:R-:W3:Y:S01]  /*07c0*/  LDG.E R4, desc[UR4][R22.64] ;  /* 0x0000000416047981 */ /* 0x000ee2000c1e1900 */
[-C--:B------:R-:W-:Y:S02]  /*07d0*/  IADD3 R6, P2, PT, R14, R17.reuse, RZ ;  /* 0x000000110e067210 */ /* 0x080fe40007f5e0ff */
[----:B------:R-:W-:Y:S01]  /*07e0*/  IMAD.X R15, R21, 0x1, R19, P1 ;  /* 0x00000001150f7824 */ /* 0x000fe200008e0613 */
[----:B------:R-:W4:Y:S01]  /*07f0*/  LDG.E R20, desc[UR4][R20.64] ;  /* 0x0000000414147981 */ /* 0x000f22000c1e1900 */
[----:B------:R-:W-:-:S02]  /*0800*/  IADD3 R8, P1, PT, R6, R17, RZ ;  /* 0x0000001106087210 */ /* 0x000fc40007f3e0ff */
[----:B------:R-:W-:Y:S01]  /*0810*/  IMAD.X R7, R15, 0x1, R19, P2 ;  /* 0x000000010f077824 */ /* 0x000fe200010e0613 */
[----:B------:R-:W5:Y:S01]  /*0820*/  LDG.E R14, desc[UR4][R14.64] ;  /* 0x000000040e0e7981 */ /* 0x000f62000c1e1900 */
[----:B------:R-:W-:-:S03]  /*0830*/  IADD3 R16, P2, PT, R8, R17, RZ ;  /* 0x0000001108107210 */ /* 0x000fc60007f5e0ff */
[----:B------:R-:W-:Y:S01]  /*0840*/  IADD3.X R9, PT, PT, R7, R19, RZ, P1, !PT ;  /* 0x0000001307097210 */ /* 0x000fe20000ffe4ff */
[----:B------:R-:W5:Y:S01]  /*0850*/  LDG.E R6, desc[UR4][R6.64] ;  /* 0x0000000406067981 */ /* 0x000f62000c1e1900 */
[----:B------:R-:W-:-:S03]  /*0860*/  IADD3 R18, P1, PT, R16, R17, RZ ;  /* 0x0000001110127210 */ /* 0x000fc60007f3e0ff */
[--C-:B------:R-:W-:Y:S01]  /*0870*/  IMAD.X R17, R9, 0x1, R19.reuse, P2 ;  /* 0x0000000109117824 */ /* 0x100fe200010e0613 */
[----:B------:R-:W5:Y:S03]  /*0880*/  LDG.E R8, desc[UR4][R8.64] ;  /* 0x0000000408087981 */ /* 0x000f66000c1e1900 */
[----:B------:R-:W-:Y:S01]  /*0890*/  IMAD.X R19, R17, 0x1, R19, P1 ;  /* 0x0000000111137824 */ /* 0x000fe200008e0613 */
[----:B------:R-:W5:Y:S04]  /*08a0*/  LDG.E R16, desc[UR4][R16.64] ;  /* 0x0000000410107981 */ /* 0x000f68000c1e1900 */
[----:B------:R-:W5:Y:S01]  /*08b0*/  LDG.E R18, desc[UR4][R18.64] ;  /* 0x0000000412127981 */ /* 0x000f62000c1e1900 */
[----:B------:R-:W-:-:S05]  /*08c0*/  IADD3 R2, P1, PT, R2, 0x8, RZ ;  /* 0x0000000802027810 */ /* 0x000fca0007f3e0ff */
[----:B------:R-:W-:Y:S02]  /*08d0*/  IMAD.X R3, RZ, RZ, R3, P1 ;  /* 0x000000ffff037224 */ /* 0x000fe400008e0603 */
[----:B--2---:R-:W-:-:S04]  /*08e0*/  FADD R5, R5, R0 ;  /* 0x0000000005057221 */ /* 0x004fc80000000000 */
[----:B---3--:R-:W-:-:S04]  /*08f0*/  FADD R5, R5, R4 ;  /* 0x0000000405057221 */ /* 0x008fc80000000000 */
[----:B----4-:R-:W-:-:S04]  /*0900*/  FADD R5, R5, R20 ;  /* 0x0000001405057221 */ /* 0x010fc80000000000 */
[----:B-----5:R-:W-:-:S04]  /*0910*/  FADD R5, R5, R14 ;  /* 0x0000000e05057221 */ /* 0x020fc80000000000 */
[----:B------:R-:W-:-:S04]  /*0920*/  FADD R5, R5, R6 ;  /* 0x0000000605057221 */ /* 0x000fc80000000000 */
[----:B------:R-:W-:-:S04]  /*0930*/  FADD R5, R5, R8 ;  /* 0x0000000805057221 */ /* 0x000fc80000000000 */
[----:B------:R-:W-:-:S04]  /*0940*/  FADD R5, R5, R16 ;  /* 0x0000001005057221 */ /* 0x000fc80000000000 */
[----:B------:R-:W-:-:S07]  /*0950*/  FADD R5, R5, R18 ;  /* 0x0000001205057221 */ /* 0x000fce0000000000 */
.L_x_3:
[----:B------:R-:W-:Y:S05]  /*0960*/  @!P0 BRA `(.L_x_2) ;  /* 0x0000000000e08947 */ /* 0x000fea0003800000 */
[----:B------:R-:W-:Y:S01]  /*0970*/  ISETP.GE.U32.AND P1, PT, R24, 0x4, PT ;  /* 0x000000041800780c */ /* 0x000fe20003f26070 */
[----:B------:R-:W-:Y:S01]  /*0980*/  IMAD.MOV.U32 R4, RZ, RZ, RZ ;  /* 0x000000ffff047224 */ /* 0x000fe200078e00ff */
[----:B------:R-:W-:Y:S02]  /*0990*/  LOP3.LUT R0, R10, 0x3, RZ, 0xc0, !PT ;  /* 0x000000030a007812 */ /* 0x000fe400078ec0ff */
[----:B------:R-:W-:Y:S02]  /*09a0*/  ISETP.GE.U32.AND.EX P1, PT, RZ, RZ, PT, P1 ;  /* 0x000000ffff00720c */ /* 0x000fe40003f26110 */
[----:B------:R-:W-:-:S04]  /*09b0*/  ISETP.NE.U32.AND P0, PT, R0, RZ, PT ;  /* 0x000000ff0000720c */ /* 0x000fc80003f05070 */
[----:B------:R-:W-:-:S07]  /*09c0*/  ISETP.NE.AND.EX P0, PT, R4, RZ, PT, P0 ;  /* 0x000000ff0400720c */ /* 0x000fce0003f05300 */
[----:B------:R-:W-:Y:S06]  /*09d0*/  @!P1 BRA `(.L_x_4) ;  /* 0x00000000006c9947 */ /* 0x000fec0003800000 */
[----:B------:R-:W0:Y:S01]  /*09e0*/  LDCU.64 UR6, c[0x0][0x380] ;  /* 0x00007000ff0677ac */ /* 0x000e220008000a00 */
[----:B------:R-:W-:Y:S01]  /*09f0*/  MOV R8, R12 ;  /* 0x0000000c00087202 */ /* 0x000fe20000000f00 */
[-C--:B------:R-:W-:Y:S01]  /*0a00*/  IMAD R6, R3, R10.reuse, RZ ;  /* 0x0000000a03067224 */ /* 0x080fe200078e02ff */
[----:B------:R-:W-:Y:S01]  /*0a10*/  SHF.L.U64.HI R17, R10, 0x2, R11 ;  /* 0x000000020a117819 */ /* 0x000fe2000001020b */
[----:B------:R-:W-:Y:S02]  /*0a20*/  IMAD.MOV.U32 R9, RZ, RZ, R13 ;  /* 0x000000ffff097224 */ /* 0x000fe400078e000d */
[C---:B------:R-:W-:Y:S02]  /*0a30*/  IMAD R7, R2.reuse, R11, R6 ;  /* 0x0000000b02077224 */ /* 0x040fe400078e0206 */
[----:B------:R-:W-:-:S04]  /*0a40*/  IMAD.WIDE.U32 R8, R2, R10, R8 ;  /* 0x0000000a02087225 */ /* 0x000fc800078e0008 */
[----:B------:R-:W-:Y:S02]  /*0a50*/  IMAD.SHL.U32 R19, R10, 0x4, RZ ;  /* 0x000000040a137824 */ /* 0x000fe400078e00ff */
[----:B------:R-:W-:Y:S01]  /*0a60*/  IMAD.IADD R7, R9, 0x1, R7 ;  /* 0x0000000109077824 */ /* 0x000fe200078e0207 */
[----:B0-----:R-:W-:-:S04]  /*0a70*/  LEA R14, P2, R8, UR6, 0x2 ;  /* 0x00000006080e7c11 */ /* 0x001fc8000f8410ff */
[----:B------:R-:W-:Y:S02]  /*0a80*/  IADD3 R6, P1, PT, R19, R14, RZ ;  /* 0x0000000e13067210 */ /* 0x000fe40007f3e0ff */
[----:B------:R-:W-:Y:S02]  /*0a90*/  LEA.HI.X R15, R8, UR7, R7, 0x2, P2 ;  /* 0x00000007080f7c11 */ /* 0x000fe400090f1407 */
[----:B------:R-:W-:-:S03]  /*0aa0*/  IADD3 R8, P2, PT, R6, R19, RZ ;  /* 0x0000001306087210 */ /* 0x000fc60007f5e0ff */
[----:B------:R-:W-:Y:S01]  /*0ab0*/  IMAD.X R7, R17, 0x1, R15, P1 ;  /* 0x0000000111077824 */ /* 0x000fe200008e060f */
[----:B------:R-:W2:Y:S01]  /*0ac0*/  LDG.E R14, desc[UR4][R14.64] ;  /* 0x000000040e0e7981 */ /* 0x000ea2000c1e1900 */
[----:B------:R-:W-:-:S03]  /*0ad0*/  IADD3 R16, P1, PT, R8, R19, RZ ;  /* 0x0000001308107210 */ /* 0x000fc60007f3e0ff */
[----:B------:R-:W-:Y:S01]  /*0ae0*/  IADD3.X R9, PT, PT, R7, R17, RZ, P2, !PT ;  /* 0x0000001107097210 */ /* 0x000fe200017fe4ff */
[----:B------:R-:W3:Y:S04]  /*0af0*/  LDG.E R6, desc[UR4][R6.64] ;  /* 0x0000000406067981 */ /* 0x000ee8000c1e1900 */
[----:B------:R-:W-:Y:S01]  /*0b00*/  IMAD.X R17, R9, 0x1, R17, P1 ;  /* 0x0000000109117824 */ /* 0x000fe200008e0611 */
[----:B------:R-:W4:Y:S04]  /*0b10*/  LDG.E R8, desc[UR4][R8.64] ;  /* 0x0000000408087981 */ /* 0x000f28000c1e1900 */
[----:B------:R-:W5:Y:S01]  /*0b20*/  LDG.E R16, desc[UR4][R16.64] ;  /* 0x0000000410107981 */ /* 0x000f62000c1e1900 */
[----:B------:R-:W-:-:S05]  /*0b30*/  IADD3 R2, P1, PT, R2, 0x4, RZ ;  /* 0x0000000402027810 */ /* 0x000fca0007f3e0ff */
[----:B------:R-:W-:Y:S02]  /*0b40*/  IMAD.X R3, RZ, RZ, R3, P1 ;  /* 0x000000ffff037224 */ /* 0x000fe400008e0603 */
[----:B--2---:R-:W-:-:S04]  /*0b50*/  FADD R5, R5, R14 ;  /* 0x0000000e05057221 */ /* 0x004fc80000000000 */
[----:B---3--:R-:W-:-:S04]  /*0b60*/  FADD R5, R5, R6 ;  /* 0x0000000605057221 */ /* 0x008fc80000000000 */
[----:B----4-:R-:W-:-:S04]  /*0b70*/  FADD R5, R5, R8 ;  /* 0x0000000805057221 */ /* 0x010fc80000000000 */
[----:B-----5:R-:W-:-:S07]  /*0b80*/  FADD R5, R5, R16 ;  /* 0x0000001005057221 */ /* 0x020fce0000000000 */
.L_x_4:
[----:B------:R-:W-:Y:S05]  /*0b90*/  @!P0 BRA `(.L_x_2) ;  /* 0x0000000000548947 */ /* 0x000fea0003800000 */
[----:B------:R-:W0:Y:S01]  /*0ba0*/  LDCU.64 UR6, c[0x0][0x380] ;  /* 0x00007000ff0677ac */ /* 0x000e220008000a00 */
[-C--:B------:R-:W-:Y:S02]  /*0bb0*/  IMAD R3, R3, R10.reuse, RZ ;  /* 0x0000000a03037224 */ /* 0x080fe400078e02ff */
[----:B------:R-:W-:Y:S02]  /*0bc0*/  IMAD.MOV.U32 R6, RZ, RZ, R12 ;  /* 0x000000ffff067224 */ /* 0x000fe400078e000c */
[----:B------:R-:W-:Y:S02]  /*0bd0*/  IMAD.MOV.U32 R7, RZ, RZ, R13 ;  /* 0x000000ffff077224 */ /* 0x000fe400078e000d */
[----:B------:R-:W-:Y:S01]  /*0be0*/  IMAD R3, R2, R11, R3 ;  /* 0x0000000b02037224 */ /* 0x000fe200078e0203 */
[----:B------:R-:W-:Y:S01]  /*0bf0*/  SHF.L.U64.HI R11, R10, 0x2, R11 ;  /* 0x000000020a0b7819 */ /* 0x000fe2000001020b */
[----:B------:R-:W-:-:S05]  /*0c00*/  IMAD.WIDE.U32 R6, R2, R10, R6 ;  /* 0x0000000a02067225 */ /* 0x000fca00078e0006 */
[----:B------:R-:W-:Y:S02]  /*0c10*/  IADD3 R3, PT, PT, R7, R3, RZ ;  /* 0x0000000307037210 */ /* 0x000fe40007ffe0ff */
[----:B0-----:R-:W-:-:S04]  /*0c20*/  LEA R9, P0, R6, UR6, 0x2 ;  /* 0x0000000606097c11 */ /* 0x001fc8000f8010ff */
[----:B------:R-:W-:-:S09]  /*0c30*/  LEA.HI.X R6, R6, UR7, R3, 0x2, P0 ;  /* 0x0000000706067c11 */ /* 0x000fd200080f1403 */
.L_x_5:
[----:B------:R-:W-:Y:S02]  /*0c40*/  IMAD.MOV.U32 R2, RZ, RZ, R9 ;  /* 0x000000ffff027224 */ /* 0x000fe400078e0009 */
[----:B------:R-:W-:-:S05]  /*0c50*/  IMAD.MOV.U32 R3, RZ, RZ, R6 ;  /* 0x000000ffff037224 */ /* 0x000fca00078e0006 */
[----:B------:R-:W2:Y:S01]  /*0c60*/  LDG.E R2, desc[UR4][R2.64] ;  /* 0x0000000402027981 */ /* 0x000ea2000c1e1900 */
[----:B------:R-:W-:Y:S02]  /*0c70*/  IADD3 R0, P0, PT, R0, -0x1, RZ ;  /* 0xffffffff00007810 */ /* 0x000fe40007f1e0ff */
[----:B------:R-:W-:Y:S02]  /*0c80*/  LEA R9, P1, R10, R9, 0x2 ;  /* 0x000000090a097211 */ /* 0x000fe400078210ff */
[----:B------:R-:W-:Y:S02]  /*0c90*/  IADD3.X R4, PT, PT, R4, -0x1, RZ, P0, !PT ;  /* 0xffffffff04047810 */ /* 0x000fe400007fe4ff */
[----:B------:R-:W-:Y:S01]  /*0ca0*/  ISETP.NE.U32.AND P0, PT, R0, RZ, PT ;  /* 0x000000ff0000720c */ /* 0x000fe20003f05070 */
[----:B------:R-:W-:-:S03]  /*0cb0*/  IMAD.X R6, R6, 0x1, R11, P1 ;  /* 0x0000000106067824 */ /* 0x000fc600008e060b */
[----:B------:R-:W-:Y:S01]  /*0cc0*/  ISETP.NE.AND.EX P0, PT, R4, RZ, PT, P0 ;  /* 0x000000ff0400720c */ /* 0x000fe20003f05300 */
[----:B--2---:R-:W-:-:S12]  /*0cd0*/  FADD R5, R2, R5 ;  /* 0x0000000502057221 */ /* 0x004fd80000000000 */
[----:B------:R-:W-:Y:S05]  /*0ce0*/  @P0 BRA `(.L_x_5) ;  /* 0xfffffffc00d40947 */ /* 0x000fea000383ffff */
.L_x_2:
[----:B------:R-:W0:Y:S02]  /*0cf0*/  LDCU.64 UR6, c[0x0][0x388] ;  /* 0x00007100ff0677ac */ /* 0x000e240008000a00 */
[----:B0-----:R-:W-:-:S04]  /*0d00*/  LEA R2, P0, R12, UR6, 0x2 ;  /* 0x000000060c027c11 */ /* 0x001fc8000f8010ff */
[----:B------:R-:W-:-:S05]  /*0d10*/  LEA.HI.X R3, R12, UR7, R13, 0x2, P0 ;  /* 0x000000070c037c11 */ /* 0x000fca00080f140d */
[----:B------:R-:W-:Y:S01]  /*0d20*/  STG.E desc[UR4][R2.64], R5 ;  /* 0x0000000502007986 */ /* 0x000fe2000c101904 */
[----:B------:R-:W-:Y:S05]  /*0d30*/  EXIT ;  /* 0x000000000000794d */ /* 0x000fea0003800000 */
.L_x_6:
[----:B------:R-:W-:-:S00]  /*0d40*/  BRA `(.L_x_6) ;  /* 0xfffffffc00fc7947 */ /* 0x000fc0000383ffff */
[----:B------:R-:W-:-:S00]  /*0d50*/  NOP ;  /* 0x0000000000007918 */ /* 0x000fc00000000000 */
        /* <DEDUP_REMOVED lines=10> */
.L_x_20:


//--------------------- .text._Z18row_sums_reductionPKfPfm --------------------------
	.section	.text._Z18row_sums_reductionPKfPfm,"ax",@progbits
	.align	128
        .global         _Z18row_sums_reductionPKfPfm
        .type           _Z18row_sums_reductionPKfPfm,@function
        .size           _Z18row_sums_reductionPKfPfm,(.L_x_21 - _Z18row_sums_reductionPKfPfm)
        .other          _Z18row_sums_reductionPKfPfm,@"STO_CUDA_ENTRY STV_DEFAULT"
_Z18row_sums_reductionPKfPfm:
.text._Z18row_sums_reductionPKfPfm:
[----:B------:R-:W-:Y:S08]  /*0000*/  LDC R1, c[0x0][0x37c] ;  /* 0x0000df00ff017b82 */ /* 0x000ff00000000800 */
[----:B------:R-:W0:Y:S01]  /*0010*/  S2UR UR6, SR_CTAID.X ;  /* 0x00000000000679c3 */ /* 0x000e220000002500 */
[----:B------:R-:W1:Y:S01]  /*0020*/  S2R R9, SR_TID.X ;  /* 0x0000000000097919 */ /* 0x000e620000002100 */
[----:B------:R-:W-:-:S06]  /*0030*/  UMOV UR4, 0x400 ;  /* 0x0000040000047882 */ /* 0x000fcc0000000000 */
[----:B------:R-:W0:Y:S08]  /*0040*/  LDC.64 R12, c[0x0][0x390] ;  /* 0x0000e400ff0c7b82 */ /* 0x000e300000000a00 */
[----:B------:R-:W2:Y:S01]  /*0050*/  S2UR UR5, SR_CgaCtaId ;  /* 0x00000000000579c3 */ /* 0x000ea20000008800 */
[----:B0-----:R-:W-:-:S04]  /*0060*/  ISETP.LE.U32.AND P0, PT, R12, UR6, PT ;  /* 0x000000060c007c0c */ /* 0x001fc8000bf03070 */
[----:B------:R-:W-:Y:S01]  /*0070*/  ISETP.GE.U32.AND.EX P0, PT, RZ, R13, PT, P0 ;  /* 0x0000000dff00720c */ /* 0x000fe20003f06100 */
[----:B--2---:R-:W-:-:S06]  /*0080*/  ULEA UR4, UR5, UR4, 0x18 ;  /* 0x0000000405047291 */ /* 0x004fcc000f8ec0ff */
[----:B-1----:R-:W-:-:S05]  /*0090*/  LEA R0, R9, UR4, 0x2 ;  /* 0x0000000409007c11 */ /* 0x002fca000f8e10ff */
[----:B------:R0:W-:Y:S01]  /*00a0*/  STS [R0], RZ ;  /* 0x000000ff00007388 */ /* 0x0001e20000000800 */
[----:B------:R-:W-:Y:S05]  /*00b0*/  @P0 EXIT ;  /* 0x000000000000094d */ /* 0x000fea0003800000 */
[----:B------:R-:W-:Y:S01]  /*00c0*/  ISETP.GE.U32.AND P0, PT, R9, R12, PT ;  /* 0x0000000c0900720c */ /* 0x000fe20003f06070 */
[----:B------:R-:W1:Y:S01]  /*00d0*/  LDCU.64 UR8, c[0x0][0x358] ;  /* 0x00006b00ff0877ac */ /* 0x000e620008000a00 */
[----:B------:R-:W-:Y:S02]  /*00e0*/  BSSY.RECONVERGENT B0, `(.L_x_7) ;  /* 0x0000018000007945 */ /* 0x000fe40003800200 */
[----:B------:R-:W-:Y:S01]  /*00f0*/  ISETP.GE.U32.AND.EX P0, PT, RZ, R13, PT, P0 ;  /* 0x0000000dff00720c */ /* 0x000fe20003f06100 */
[----:B------:R-:W2:-:S12]  /*0100*/  LDCU.64 UR4, c[0x0][0x380] ;  /* 0x00007000ff0477ac */ /* 0x000e980008000a00 */
[----:B------:R-:W-:Y:S05]  /*0110*/  @P0 BRA `(.L_x_8) ;  /* 0x0000000000500947 */ /* 0x000fea0003800000 */
[----:B------:R-:W3:Y:S01]  /*0120*/  LDC R6, c[0x0][0x360] ;  /* 0x0000d800ff067b82 */ /* 0x000ee20000000800 */
[----:B------:R-:W-:Y:S01]  /*0130*/  BSSY.RECONVERGENT B1, `(.L_x_9) ;  /* 0x0000011000017945 */ /* 0x000fe20003800200 */
[----:B------:R-:W-:Y:S02]  /*0140*/  IMAD.MOV.U32 R7, RZ, RZ, RZ ;  /* 0x000000ffff077224 */ /* 0x000fe400078e00ff */
[----:B------:R-:W-:Y:S02]  /*0150*/  IMAD.MOV.U32 R11, RZ, RZ, R9 ;  /* 0x000000ffff0b7224 */ /* 0x000fe400078e0009 */
[----:B------:R-:W-:-:S07]  /*0160*/  IMAD.MOV.U32 R8, RZ, RZ, RZ ;  /* 0x000000ffff087224 */ /* 0x000fce00078e00ff */
.L_x_10:
[----:B------:R-:W-:Y:S02]  /*0170*/  IMAD.MOV.U32 R2, RZ, RZ, R11 ;  /* 0x000000ffff027224 */ /* 0x000fe400078e000b */
[----:B------:R-:W-:Y:S02]  /*0180*/  IMAD.MOV.U32 R3, RZ, RZ, R8 ;  /* 0x000000ffff037224 */ /* 0x000fe400078e0008 */
[----:B------:R-:W-:-:S04]  /*0190*/  IMAD.WIDE.U32 R2, R12, UR6, R2 ;  /* 0x000000060c027c25 */ /* 0x000fc8000f8e0002 */
[----:B------:R-:W-:Y:S01]  /*01a0*/  IMAD R3, R13, UR6, R3 ;  /* 0x000000060d037c24 */ /* 0x000fe2000f8e0203 */
[----:B--2---:R-:W-:-:S04]  /*01b0*/  LEA R4, P0, R2, UR4, 0x2 ;  /* 0x0000000402047c11 */ /* 0x004fc8000f8010ff */
[----:B------:R-:W-:-:S05]  /*01c0*/  LEA.HI.X R5, R2, UR5, R3, 0x2, P0 ;  /* 0x0000000502057c11 */ /* 0x000fca00080f1403 */
[----:B-1----:R-:W2:Y:S01]  /*01d0*/  LDG.E R4, desc[UR8][R4.64] ;  /* 0x0000000804047981 */ /* 0x002ea2000c1e1900 */
[----:B---3--:R-:W-:-:S04]  /*01e0*/  IADD3 R11, P0, PT, R6, R11, RZ ;  /* 0x0000000b060b7210 */ /* 0x008fc80007f1e0ff */
[----:B------:R-:W-:Y:S02]  /*01f0*/  IADD3.X R8, PT, PT, RZ, R8, RZ, P0, !PT ;  /* 0x00000008ff087210 */ /* 0x000fe400007fe4ff */
[----:B------:R-:W-:-:S04]  /*0200*/  ISETP.GE.U32.AND P0, PT, R11, R12, PT ;  /* 0x0000000c0b00720c */ /* 0x000fc80003f06070 */
[----:B------:R-:W-:Y:S01]  /*0210*/  ISETP.GE.U32.AND.EX P0, PT, R8, R13, PT, P0 ;  /* 0x0000000d0800720c */ /* 0x000fe20003f06100 */
[----:B--2---:R-:W-:-:S12]  /*0220*/  FADD R7, R4, R7 ;  /* 0x0000000704077221 */ /* 0x004fd80000000000 */
[----:B------:R-:W-:Y:S05]  /*0230*/  @!P0 BRA `(.L_x_10) ;  /* 0xfffffffc00cc8947 */ /* 0x000fea000383ffff */
[----:B------:R-:W-:Y:S05]  /*0240*/  BSYNC.RECONVERGENT B1 ;  /* 0x0000000000017941 */ /* 0x000fea0003800200 */
.L_x_9:
[----:B------:R3:W-:Y:S02]  /*0250*/  STS [R0], R7 ;  /* 0x0000000700007388 */ /* 0x0007e40000000800 */
.L_x_8:
[----:B-12---:R-:W-:Y:S05]  /*0260*/  BSYNC.RECONVERGENT B0 ;  /* 0x0000000000007941 */ /* 0x006fea0003800200 */
.L_x_7:
[----:B------:R-:W1:Y:S01]  /*0270*/  LDCU UR4, c[0x0][0x360] ;  /* 0x00006c00ff0477ac */ /* 0x000e620008000800 */
[----:B------:R-:W-:Y:S01]  /*0280*/  ISETP.NE.AND P0, PT, R9, RZ, PT ;  /* 0x000000ff0900720c */ /* 0x000fe20003f05270 */
[----:B-1----:R-:W-:-:S09]  /*0290*/  UISETP.GE.U32.AND UP0, UPT, UR4, 0x2, UPT ;  /* 0x000000020400788c */ /* 0x002fd2000bf06070 */
[----:B------:R-:W-:Y:S05]  /*02a0*/  BRA.U !UP0, `(.L_x_11) ;  /* 0x0000000108307547 */ /* 0x000fea000b800000 */
[----:B------:R-:W-:-:S07]  /*02b0*/  IMAD.U32 R2, RZ, RZ, UR4 ;  /* 0x00000004ff027e24 */ /* 0x000fce000f8e00ff */
.L_x_12:
[----:B------:R-:W-:Y:S01]  /*02c0*/  BAR.SYNC.DEFER_BLOCKING 0x0 ;  /* 0x0000000000007b1d */ /* 0x000fe20000010000 */
[----:B------:R-:W-:-:S04]  /*02d0*/  SHF.R.U32.HI R6, RZ, 0x1, R2 ;  /* 0x00000001ff067819 */ /* 0x000fc80000011602 */
[----:B------:R-:W-:-:S13]  /*02e0*/  ISETP.GE.U32.AND P1, PT, R9, R6, PT ;  /* 0x000000060900720c */ /* 0x000fda0003f26070 */
[----:B------:R-:W-:Y:S01]  /*02f0*/  @!P1 IMAD R3, R6, 0x4, R0 ;  /* 0x0000000406039824 */ /* 0x000fe200078e0200 */
[----:B------:R-:W-:Y:S05]  /*0300*/  @!P1 LDS R4, [R0] ;  /* 0x0000000000049984 */ /* 0x000fea0000000800 */
[----:B------:R-:W1:Y:S02]  /*0310*/  @!P1 LDS R3, [R3] ;  /* 0x0000000003039984 */ /* 0x000e640000000800 */
[----:B-1----:R-:W-:-:S05]  /*0320*/  @!P1 FADD R5, R3, R4 ;  /* 0x0000000403059221 */ /* 0x002fca0000000000 */
[----:B------:R1:W-:Y:S01]  /*0330*/  @!P1 STS [R0], R5 ;  /* 0x0000000500009388 */ /* 0x0003e20000000800 */
[----:B------:R-:W-:Y:S01]  /*0340*/  ISETP.GT.U32.AND P1, PT, R2, 0x3, PT ;  /* 0x000000030200780c */ /* 0x000fe20003f24070 */
[----:B------:R-:W-:-:S12]  /*0350*/  IMAD.MOV.U32 R2, RZ, RZ, R6 ;  /* 0x000000ffff027224 */ /* 0x000fd800078e0006 */
[----:B-1----:R-:W-:Y:S05]  /*0360*/  @P1 BRA `(.L_x_12) ;  /* 0xfffffffc00d41947 */ /* 0x002fea000383ffff */
.L_x_11:
[----:B------:R-:W-:Y:S05]  /*0370*/  @P0 EXIT ;  /* 0x000000000000094d */ /* 0x000fea0003800000 */
[----:B------:R-:W1:Y:S01]  /*0380*/  S2UR UR5, SR_CgaCtaId ;  /* 0x00000000000579c3 */ /* 0x000e620000008800 */
[----:B------:R-:W-:Y:S02]  /*0390*/  UMOV UR4, 0x400 ;  /* 0x0000040000047882 */ /* 0x000fe40000000000 */
[----:B-1----:R-:W-:-:S09]  /*03a0*/  ULEA UR4, UR5, UR4, 0x18 ;  /* 0x0000000405047291 */ /* 0x002fd2000f8ec0ff */
[----:B------:R-:W1:Y:S02]  /*03b0*/  LDS R5, [UR4] ;  /* 0x00000004ff057984 */ /* 0x000e640008000800 */
[----:B------:R-:W2:Y:S02]  /*03c0*/  LDCU.64 UR4, c[0x0][0x388] ;  /* 0x00007100ff0477ac */ /* 0x000ea40008000a00 */
[----:B--2---:R-:W-:-:S04]  /*03d0*/  ULEA UR4, UP0, UR6, UR4, 0x2 ;  /* 0x0000000406047291 */ /* 0x004fc8000f8010ff */
[----:B------:R-:W-:Y:S02]  /*03e0*/  ULEA.HI.X UR5, UR6, UR5, URZ, 0x2, UP0 ;  /* 0x0000000506057291 */ /* 0x000fe400080f14ff */
[----:B------:R-:W-:-:S04]  /*03f0*/  MOV R2, UR4 ;  /* 0x0000000400027c02 */ /* 0x000fc80008000f00 */
[----:B------:R-:W-:-:S05]  /*0400*/  IMAD.U32 R3, RZ, RZ, UR5 ;  /* 0x00000005ff037e24 */ /* 0x000fca000f8e00ff */
[----:B-1----:R-:W-:Y:S01]  /*0410*/  STG.E desc[UR8][R2.64], R5 ;  /* 0x0000000502007986 */ /* 0x002fe2000c101908 */
[----:B------:R-:W-:Y:S05]  /*0420*/  EXIT ;  /* 0x000000000000794d */ /* 0x000fea0003800000 */
.L_x_13:
        /* <DEDUP_REMOVED lines=13> */
.L_x_21:


//--------------------- .text._Z8row_sumsPKfPfm   --------------------------
	.section	.text._Z8row_sumsPKfPfm,"ax",@progbits
	.align	128
        .global         _Z8row_sumsPKfPfm
        .type           _Z8row_sumsPKfPfm,@function
        .size           _Z8row_sumsPKfPfm,(.L_x_22 - _Z8row_sumsPKfPfm)
        .other          _Z8row_sumsPKfPfm,@"STO_CUDA_ENTRY STV_DEFAULT"
_Z8row_sumsPKfPfm:
.text._Z8row_sumsPKfPfm:
        /* <DEDUP_REMOVED lines=10> */
[----:B------:R-:W-:Y:S01]  /*00a0*/  ISETP.GE.U32.AND P1, PT, R2, 0x10, PT ;  /* 0x000000100200780c */ /* 0x000fe20003f26070 */
[-C--:B------:R-:W-:Y:S01]  /*00b0*/  IMAD R4, R0, R2.reuse, RZ ;  /* 0x0000000200047224 */ /* 0x080fe200078e02ff */
[----:B------:R-:W-:Y:S01]  /*00c0*/  LOP3.LUT R25, R2, 0xf, RZ, 0xc0, !PT ;  /* 0x0000000f02197812 */ /* 0x000fe200078ec0ff */
[----:B------:R-:W0:Y:S01]  /*00d0*/  LDCU.64 UR4, c[0x0][0x358] ;  /* 0x00006b00ff0477ac */ /* 0x000e220008000a00 */
[----:B------:R-:W-:Y:S01]  /*00e0*/  ISETP.GE.U32.AND.EX P1, PT, R3, RZ, PT, P1 ;  /* 0x000000ff0300720c */ /* 0x000fe20003f26110 */
[----:B------:R-:W-:Y:S01]  /*00f0*/  IMAD R11, R9, R3, R4 ;  /* 0x00000003090b7224 */ /* 0x000fe200078e0204 */
[----:B------:R-:W-:Y:S01]  /*0100*/  ISETP.NE.U32.AND P0, PT, R25, RZ, PT ;  /* 0x000000ff1900720c */ /* 0x000fe20003f05070 */
[----:B------:R-:W-:-:S03]  /*0110*/  IMAD.WIDE.U32 R4, R9, R2, RZ ;  /* 0x0000000209047225 */ /* 0x000fc600078e00ff */
[----:B------:R-:W-:Y:S01]  /*0120*/  ISETP.NE.AND.EX P0, PT, RZ, RZ, PT, P0 ;  /* 0x000000ffff00720c */ /* 0x000fe20003f05300 */
[----:B------:R-:W-:Y:S02]  /*0130*/  IMAD.MOV.U32 R10, RZ, RZ, RZ ;  /* 0x000000ffff0a7224 */ /* 0x000fe400078e00ff */
[----:B------:R-:W-:Y:S02]  /*0140*/  IMAD.MOV.U32 R3, RZ, RZ, RZ ;  /* 0x000000ffff037224 */ /* 0x000fe400078e00ff */
[----:B------:R-:W-:Y:S02]  /*0150*/  IMAD.MOV.U32 R8, RZ, RZ, RZ ;  /* 0x000000ffff087224 */ /* 0x000fe400078e00ff */
[----:B------:R-:W-:Y:S01]  /*0160*/  IMAD.IADD R11, R5, 0x1, R11 ;  /* 0x00000001050b7824 */ /* 0x000fe200078e020b */
[----:B------:R-:W-:Y:S06]  /*0170*/  @!P1 BRA `(.L_x_14) ;  /* 0x0000000000c49947 */ /* 0x000fec0003800000 */
[----:B------:R-:W1:Y:S01]  /*0180*/  LDCU.64 UR6, c[0x0][0x380] ;  /* 0x00007000ff0677ac */ /* 0x000e620008000a00 */
[----:B------:R-:W2:Y:S01]  /*0190*/  LDC R8, c[0x0][0x394] ;  /* 0x0000e500ff087b82 */ /* 0x000ea20000000800 */
[----:B------:R-:W-:Y:S01]  /*01a0*/  LOP3.LUT R3, R2, 0xfffffff0, RZ, 0xc0, !PT ;  /* 0xfffffff002037812 */ /* 0x000fe200078ec0ff */
[----:B------:R-:W-:-:S04]  /*01b0*/  HFMA2 R10, -RZ, RZ, 0, 0 ;  /* 0x00000000ff0a7431 */ /* 0x000fc800000001ff */
[----:B------:R-:W-:Y:S01]  /*01c0*/  IMAD.MOV.U32 R14, RZ, RZ, R3 ;  /* 0x000000ffff0e7224 */ /* 0x000fe200078e0003 */
[----:B-1----:R-:W-:-:S04]  /*01d0*/  LEA R6, P1, R4, UR6, 0x2 ;  /* 0x0000000604067c11 */ /* 0x002fc8000f8210ff */
[----:B------:R-:W-:Y:S02]  /*01e0*/  IADD3 R6, P2, PT, R6, 0x20, RZ ;  /* 0x0000002006067810 */ /* 0x000fe40007f5e0ff */
[----:B------:R-:W-:Y:S01]  /*01f0*/  LEA.HI.X R7, R4, UR7, R11, 0x2, P1 ;  /* 0x0000000704077c11 */ /* 0x000fe200088f140b */
[----:B--2---:R-:W-:-:S04]  /*0200*/  IMAD.MOV.U32 R13, RZ, RZ, R8 ;  /* 0x000000ffff0d7224 */ /* 0x004fc800078e0008 */
[----:B------:R-:W-:-:S07]  /*0210*/  IMAD.X R7, RZ, RZ, R7, P2 ;  /* 0x000000ffff077224 */ /* 0x000fce00010e0607 */
.L_x_15:
[----:B0-----:R-:W2:Y:S04]  /*0220*/  LDG.E R27, desc[UR4][R6.64+-0x20] ;  /* 0xffffe004061b7981 */ /* 0x001ea8000c1e1900 */
[----:B------:R-:W3:Y:S04]  /*0230*/  LDG.E R24, desc[UR4][R6.64+-0x1c] ;  /* 0xffffe40406187981 */ /* 0x000ee8000c1e1900 */
[----:B------:R-:W4:Y:S04]  /*0240*/  LDG.E R23, desc[UR4][R6.64+-0x18] ;  /* 0xffffe80406177981 */ /* 0x000f28000c1e1900 */
[----:B------:R-:W5:Y:S04]  /*0250*/  LDG.E R22, desc[UR4][R6.64+-0x14] ;  /* 0xffffec0406167981 */ /* 0x000f68000c1e1900 */
[----:B------:R-:W5:Y:S04]  /*0260*/  LDG.E R12, desc[UR4][R6.64+-0x10] ;  /* 0xfffff004060c7981 */ /* 0x000f68000c1e1900 */
[----:B------:R-:W5:Y:S04]  /*0270*/  LDG.E R21, desc[UR4][R6.64+-0xc] ;  /* 0xfffff40406157981 */ /* 0x000f68000c1e1900 */
[----:B------:R-:W5:Y:S04]  /*0280*/  LDG.E R20, desc[UR4][R6.64+-0x8] ;  /* 0xfffff80406147981 */ /* 0x000f68000c1e1900 */
[----:B------:R-:W5:Y:S04]  /*0290*/  LDG.E R19, desc[UR4][R6.64+-0x4] ;  /* 0xfffffc0406137981 */ /* 0x000f68000c1e1900 */
[----:B------:R-:W5:Y:S04]  /*02a0*/  LDG.E R18, desc[UR4][R6.64] ;  /* 0x0000000406127981 */ /* 0x000f68000c1e1900 */
[----:B------:R-:W5:Y:S04]  /*02b0*/  LDG.E R17, desc[UR4][R6.64+0x4] ;  /* 0x0000040406117981 */ /* 0x000f68000c1e1900 */
[----:B------:R-:W5:Y:S04]  /*02c0*/  LDG.E R16, desc[UR4][R6.64+0x8] ;  /* 0x0000080406107981 */ /* 0x000f68000c1e1900 */
[----:B------:R-:W5:Y:S01]  /*02d0*/  LDG.E R15, desc[UR4][R6.64+0xc] ;  /* 0x00000c04060f7981 */ /* 0x000f62000c1e1900 */
[----:B--2---:R-:W-:-:S03]  /*02e0*/  FADD R27, R27, R10 ;  /* 0x0000000a1b1b7221 */ /* 0x004fc60000000000 */
[----:B------:R-:W2:Y:S01]  /*02f0*/  LDG.E R10, desc[UR4][R6.64+0x10] ;  /* 0x00001004060a7981 */ /* 0x000ea2000c1e1900 */
[----:B---3--:R-:W-:-:S03]  /*0300*/  FADD R26, R27, R24 ;  /* 0x000000181b1a7221 */ /* 0x008fc60000000000 */
[----:B------:R-:W3:Y:S01]  /*0310*/  LDG.E R24, desc[UR4][R6.64+0x14] ;  /* 0x0000140406187981 */ /* 0x000ee2000c1e1900 */
[----:B----4-:R-:W-:-:S03]  /*0320*/  FADD R27, R26, R23 ;  /* 0x000000171a1b7221 */ /* 0x010fc60000000000 */
[----:B------:R-:W4:Y:S01]  /*0330*/  LDG.E R23, desc[UR4][R6.64+0x18] ;  /* 0x0000180406177981 */ /* 0x000f22000c1e1900 */
[----:B-----5:R-:W-:-:S03]  /*0340*/  FADD R27, R27, R22 ;  /* 0x000000161b1b7221 */ /* 0x020fc60000000000 */
[----:B------:R0:W5:Y:S01]  /*0350*/  LDG.E R22, desc[UR4][R6.64+0x1c] ;  /* 0x00001c0406167981 */ /* 0x000162000c1e1900 */
[----:B------:R-:W-:Y:S01]  /*0360*/  IADD3 R14, P1, PT, R14, -0x10, RZ ;  /* 0xfffffff00e0e7810 */ /* 0x000fe20007f3e0ff */
[----:B------:R-:W-:-:S03]  /*0370*/  FADD R12, R27, R12 ;  /* 0x0000000c1b0c7221 */ /* 0x000fc60000000000 */
[----:B------:R-:W-:Y:S01]  /*0380*/  IADD3.X R13, PT, PT, R13, -0x1, RZ, P1, !PT ;  /* 0xffffffff0d0d7810 */ /* 0x000fe20000ffe4ff */
[----:B------:R-:W-:Y:S01]  /*0390*/  FADD R21, R12, R21 ;  /* 0x000000150c157221 */ /* 0x000fe20000000000 */
[----:B------:R-:W-:-:S03]  /*03a0*/  ISETP.NE.U32.AND P1, PT, R14, RZ, PT ;  /* 0x000000ff0e00720c */ /* 0x000fc60003f25070 */
[----:B------:R-:W-:Y:S01]  /*03b0*/  FADD R20, R21, R20 ;  /* 0x0000001415147221 */ /* 0x000fe20000000000 */
[----:B------:R-:W-:Y:S02]  /*03c0*/  ISETP.NE.AND.EX P1, PT, R13, RZ, PT, P1 ;  /* 0x000000ff0d00720c */ /* 0x000fe40003f25310 */
[----:B0-----:R-:W-:Y:S01]  /*03d0*/  IADD3 R6, P2, PT, R6, 0x40, RZ ;  /* 0x0000004006067810 */ /* 0x001fe20007f5e0ff */
[----:B------:R-:W-:-:S03]  /*03e0*/  FADD R19, R20, R19 ;  /* 0x0000001314137221 */ /* 0x000fc60000000000 */
[----:B------:R-:W-:Y:S01]  /*03f0*/  IADD3.X R7, PT, PT, RZ, R7, RZ, P2, !PT ;  /* 0x00000007ff077210 */ /* 0x000fe200017fe4ff */
[----:B------:R-:W-:-:S04]  /*0400*/  FADD R18, R19, R18 ;  /* 0x0000001213127221 */ /* 0x000fc80000000000 */
[----:B------:R-:W-:-:S04]  /*0410*/  FADD R17, R18, R17 ;  /* 0x0000001112117221 */ /* 0x000fc80000000000 */
[----:B------:R-:W-:-:S04]  /*0420*/  FADD R16, R17, R16 ;  /* 0x0000001011107221 */ /* 0x000fc80000000000 */
[----:B------:R-:W-:-:S04]  /*0430*/  FADD R15, R16, R15 ;  /* 0x0000000f100f7221 */ /* 0x000fc80000000000 */
[----:B--2---:R-:W-:-:S04]  /*0440*/  FADD R15, R15, R10 ;  /* 0x0000000a0f0f7221 */ /* 0x004fc80000000000 */
[----:B---3--:R-:W-:-:S04]  /*0450*/  FADD R24, R15, R24 ;  /* 0x000000180f187221 */ /* 0x008fc80000000000 */
[----:B----4-:R-:W-:-:S04]  /*0460*/  FADD R23, R24, R23 ;  /* 0x0000001718177221 */ /* 0x010fc80000000000 */
[----:B-----5:R-:W-:Y:S01]  /*0470*/  FADD R10, R23, R22 ;  /* 0x00000016170a7221 */ /* 0x020fe20000000000 */
[----:B------:R-:W-:Y:S06]  /*0480*/  @P1 BRA `(.L_x_15) ;  /* 0xfffffffc00641947 */ /* 0x000fec000383ffff */
.L_x_14:
[----:B------:R-:W-:Y:S05]  /*0490*/  @!P0 BRA `(.L_x_16) ;  /* 0x00000004000c8947 */ /* 0x000fea0003800000 */
[----:B------:R-:W-:Y:S02]  /*04a0*/  ISETP.GE.U32.AND P1, PT, R25, 0x8, PT ;  /* 0x000000081900780c */ /* 0x000fe40003f26070 */
[----:B------:R-:W-:Y:S02]  /*04b0*/  LOP3.LUT R14, R2, 0x7, RZ, 0xc0, !PT ;  /* 0x00000007020e7812 */ /* 0x000fe400078ec0ff */
[----:B------:R-:W-:Y:S02]  /*04c0*/  ISETP.GE.U32.AND.EX P1, PT, RZ, RZ, PT, P1 ;  /* 0x000000ffff00720c */ /* 0x000fe40003f26110 */
[----:B------:R-:W-:-:S04]  /*04d0*/  ISETP.NE.U32.AND P0, PT, R14, RZ, PT ;  /* 0x000000ff0e00720c */ /* 0x000fc80003f05070 */
[----:B------:R-:W-:-:S07]  /*04e0*/  ISETP.NE.AND.EX P0, PT, RZ, RZ, PT, P0 ;  /* 0x000000ffff00720c */ /* 0x000fce0003f05300 */
[----:B------:R-:W-:Y:S06]  /*04f0*/  @!P1 BRA `(.L_x_17) ;  /* 0x00000000005c9947 */ /* 0x000fec0003800000 */
[----:B------:R-:W1:Y:S01]  /*0500*/  LDCU.64 UR6, c[0x0][0x380] ;  /* 0x00007000ff0677ac */ /* 0x000e620008000a00 */
[----:B------:R-:W-:-:S05]  /*0510*/  IADD3 R7, P1, PT, R3, R4, RZ ;  /* 0x0000000403077210 */ /* 0x000fca0007f3e0ff */
[----:B------:R-:W-:Y:S01]  /*0520*/  IMAD.X R12, R8, 0x1, R11, P1 ;  /* 0x00000001080c7824 */ /* 0x000fe200008e060b */
[----:B-1----:R-:W-:-:S04]  /*0530*/  LEA R6, P1, R7, UR6, 0x2 ;  /* 0x0000000607067c11 */ /* 0x002fc8000f8210ff */
[----:B------:R-:W-:-:S05]  /*0540*/  LEA.HI.X R7, R7, UR7, R12, 0x2, P1 ;  /* 0x0000000707077c11 */ /* 0x000fca00088f140c */
[----:B0-----:R-:W2:Y:S04]  /*0550*/  LDG.E R13, desc[UR4][R6.64] ;  /* 0x00000004060d7981 */ /* 0x001ea8000c1e1900 */
[----:B------:R-:W3:Y:S04]  /*0560*/  LDG.E R12, desc[UR4][R6.64+0x4] ;  /* 0x00000404060c7981 */ /* 0x000ee8000c1e1900 */
[----:B------:R-:W4:Y:S04]  /*0570*/  LDG.E R15, desc[UR4][R6.64+0x8] ;  /* 0x00000804060f7981 */ /* 0x000f28000c1e1900 */
[----:B------:R-:W5:Y:S04]  /*0580*/  LDG.E R17, desc[UR4][R6.64+0xc] ;  /* 0x00000c0406117981 */ /* 0x000f68000c1e1900 */
[----:B------:R-:W5:Y:S04]  /*0590*/  LDG.E R19, desc[UR4][R6.64+0x10] ;  /* 0x0000100406137981 */ /* 0x000f68000c1e1900 */
[----:B------:R-:W5:Y:S04]  /*05a0*/  LDG.E R21, desc[UR4][R6.64+0x14] ;  /* 0x0000140406157981 */ /* 0x000f68000c1e1900 */
        /* <DEDUP_REMOVED lines=12> */
.L_x_17:
[----:B------:R-:W-:Y:S05]  /*0670*/  @!P0 BRA `(.L_x_16) ;  /* 0x0000000000948947 */ /* 0x000fea0003800000 */
[----:B------:R-:W-:-:S04]  /*0680*/  ISETP.GE.U32.AND P0, PT, R14, 0x4, PT ;  /* 0x000000040e00780c */ /* 0x000fc80003f06070 */
[----:B------:R-:W-:-:S13]  /*0690*/  ISETP.GE.U32.AND.EX P0, PT, RZ, RZ, PT, P0 ;  /* 0x000000ffff00720c */ /* 0x000fda0003f06100 */
[----:B------:R-:W1:Y:S01]  /*06a0*/  @P0 LDC.64 R14, c[0x0][0x380] ;  /* 0x0000e000ff0e0b82 */ /* 0x000e620000000a00 */
[----:B------:R-:W-:-:S05]  /*06b0*/  @P0 IADD3 R7, P1, PT, R3, R4, RZ ;  /* 0x0000000403070210 */ /* 0x000fca0007f3e0ff */
[----:B------:R-:W-:Y:S01]  /*06c0*/  @P0 IMAD.X R12, R8, 0x1, R11, P1 ;  /* 0x00000001080c0824 */ /* 0x000fe200008e060b */
[----:B-1----:R-:W-:-:S04]  /*06d0*/  @P0 LEA R6, P1, R7, R14, 0x2 ;  /* 0x0000000e07060211 */ /* 0x002fc800078210ff */
[----:B------:R-:W-:-:S05]  /*06e0*/  @P0 LEA.HI.X R7, R7, R15, R12, 0x2, P1 ;  /* 0x0000000f07070211 */ /* 0x000fca00008f140c */
[----:B0-----:R-:W2:Y:S04]  /*06f0*/  @P0 LDG.E R15, desc[UR4][R6.64] ;  /* 0x00000004060f0981 */ /* 0x001ea8000c1e1900 */
[----:B------:R-:W3:Y:S04]  /*0700*/  @P0 LDG.E R14, desc[UR4][R6.64+0x4] ;  /* 0x00000404060e0981 */ /* 0x000ee8000c1e1900 */
[----:B------:R-:W4:Y:S04]  /*0710*/  @P0 LDG.E R17, desc[UR4][R6.64+0x8] ;  /* 0x0000080406110981 */ /* 0x000f28000c1e1900 */
[----:B------:R-:W5:Y:S01]  /*0720*/  @P0 LDG.E R19, desc[UR4][R6.64+0xc] ;  /* 0x00000c0406130981 */ /* 0x000f62000c1e1900 */
[----:B------:R-:W-:-:S02]  /*0730*/  LOP3.LUT R12, R2, 0x3, RZ, 0xc0, !PT ;  /* 0x00000003020c7812 */ /* 0x000fc400078ec0ff */
[----:B------:R-:W-:Y:S02]  /*0740*/  MOV R13, RZ ;  /* 0x000000ff000d7202 */ /* 0x000fe40000000f00 */
[----:B------:R-:W-:Y:S02]  /*0750*/  ISETP.NE.U32.AND P1, PT, R12, RZ, PT ;  /* 0x000000ff0c00720c */ /* 0x000fe40003f25070 */
[----:B------:R-:W-:Y:S02]  /*0760*/  @P0 IADD3 R3, P2, PT, R3, 0x4, RZ ;  /* 0x0000000403030810 */ /* 0x000fe40007f5e0ff */
[----:B------:R-:W-:-:S03]  /*0770*/  ISETP.NE.AND.EX P1, PT, R13, RZ, PT, P1 ;  /* 0x000000ff0d00720c */ /* 0x000fc60003f25310 */
[----:B------:R-:W-:Y:S02]  /*0780*/  @P0 IMAD.X R8, RZ, RZ, R8, P2 ;  /* 0x000000ffff080224 */ /* 0x000fe400010e0608 */
[----:B--2---:R-:W-:-:S04]  /*0790*/  @P0 FADD R15, R10, R15 ;  /* 0x0000000f0a0f0221 */ /* 0x004fc80000000000 */
[----:B---3--:R-:W-:-:S04]  /*07a0*/  @P0 FADD R14, R15, R14 ;  /* 0x0000000e0f0e0221 */ /* 0x008fc80000000000 */
[----:B----4-:R-:W-:-:S04]  /*07b0*/  @P0 FADD R14, R14, R17 ;  /* 0x000000110e0e0221 */ /* 0x010fc80000000000 */
[----:B-----5:R-:W-:Y:S01]  /*07c0*/  @P0 FADD R10, R14, R19 ;  /* 0x000000130e0a0221 */ /* 0x020fe20000000000 */
[----:B------:R-:W-:Y:S06]  /*07d0*/  @!P1 BRA `(.L_x_16) ;  /* 0x00000000003c9947 */ /* 0x000fec0003800000 */
[----:B------:R-:W0:Y:S01]  /*07e0*/  LDCU.64 UR6, c[0x0][0x380] ;  /* 0x00007000ff0677ac */ /* 0x000e220008000a00 */
[----:B------:R-:W-:-:S05]  /*07f0*/  IADD3 R5, P0, PT, R3, R4, RZ ;  /* 0x0000000403057210 */ /* 0x000fca0007f1e0ff */
[----:B------:R-:W-:Y:S01]  /*0800*/  IMAD.X R8, R8, 0x1, R11, P0 ;  /* 0x0000000108087824 */ /* 0x000fe200000e060b */
[----:B0-----:R-:W-:-:S04]  /*0810*/  LEA R2, P1, R5, UR6, 0x2 ;  /* 0x0000000605027c11 */ /* 0x001fc8000f8210ff */
[----:B------:R-:W-:-:S09]  /*0820*/  LEA.HI.X R5, R5, UR7, R8, 0x2, P1 ;  /* 0x0000000705057c11 */ /* 0x000fd200088f1408 */
.L_x_18:
[----:B------:R-:W-:-:S06]  /*0830*/  MOV R3, R5 ;  /* 0x0000000500037202 */ /* 0x000fcc0000000f00 */
[----:B------:R0:W2:Y:S01]  /*0840*/  LDG.E R3, desc[UR4][R2.64] ;  /* 0x0000000402037981 */ /* 0x0000a2000c1e1900 */
[----:B------:R-:W-:-:S04]  /*0850*/  IADD3 R12, P0, PT, R12, -0x1, RZ ;  /* 0xffffffff0c0c7810 */ /* 0x000fc80007f1e0ff */
[----:B------:R-:W-:Y:S02]  /*0860*/  IADD3.X R13, PT, PT, R13, -0x1, RZ, P0, !PT ;  /* 0xffffffff0d0d7810 */ /* 0x000fe400007fe4ff */
[----:B------:R-:W-:Y:S02]  /*0870*/  ISETP.NE.U32.AND P0, PT, R12, RZ, PT ;  /* 0x000000ff0c00720c */ /* 0x000fe40003f05070 */
[----:B0-----:R-:W-:Y:S02]  /*0880*/  IADD3 R2, P1, PT, R2, 0x4, RZ ;  /* 0x0000000402027810 */ /* 0x001fe40007f3e0ff */
[----:B------:R-:W-:-:S03]  /*0890*/  ISETP.NE.AND.EX P0, PT, R13, RZ, PT, P0 ;  /* 0x000000ff0d00720c */ /* 0x000fc60003f05300 */
[----:B------:R-:W-:Y:S02]  /*08a0*/  IMAD.X R5, RZ, RZ, R5, P1 ;  /* 0x000000ffff057224 */ /* 0x000fe400008e0605 */
[----:B--2---:R-:W-:-:S08]  /*08b0*/  FADD R10, R3, R10 ;  /* 0x0000000a030a7221 */ /* 0x004fd00000000000 */
[----:B------:R-:W-:Y:S05]  /*08c0*/  @P0 BRA `(.L_x_18) ;  /* 0xfffffffc00d80947 */ /* 0x000fea000383ffff */
.L_x_16:
[----:B------:R-:W1:Y:S02]  /*08d0*/  LDCU.64 UR6, c[0x0][0x388] ;  /* 0x00007100ff0677ac */ /* 0x000e640008000a00 */
[----:B-1----:R-:W-:-:S04]  /*08e0*/  LEA R2, P0, R9, UR6, 0x2 ;  /* 0x0000000609027c11 */ /* 0x002fc8000f8010ff */
[----:B------:R-:W-:-:S05]  /*08f0*/  LEA.HI.X R3, R9, UR7, R0, 0x2, P0 ;  /* 0x0000000709037c11 */ /* 0x000fca00080f1400 */
[----:B0-----:R-:W-:Y:S01]  /*0900*/  STG.E desc[UR4][R2.64], R10 ;  /* 0x0000000a02007986 */ /* 0x001fe2000c101904 */
[----:B------:R-:W-:Y:S05]  /*0910*/  EXIT ;  /* 0x000000000000794d */ /* 0x000fea0003800000 */
.L_x_19:
        /* <DEDUP_REMOVED lines=14> */
.L_x_22:


//--------------------- .nv.shared.reserved.0     --------------------------
	.section	.nv.shared.reserved.0,"aw",@nobits
	.weak		__nv_reservedSMEM_offset_0_alias
	.size		__nv_reservedSMEM_offset_0_alias, 0, 64
	.other		__nv_reservedSMEM_offset_0_alias,@"STO_CUDA_RESERVED_SHARED STV_DEFAULT"
__nv_reservedSMEM_offset_0_alias:
	.zero		0
	.zero		64


//--------------------- .nv.shared._Z18row_sums_reductionPKfPfm --------------------------
	.section	.nv.shared._Z18row_sums_reductionPKfPfm,"aw",@nobits
	.sectionflags	@""
	.align	4
.nv.shared._Z18row_sums_reductionPKfPfm:
	.zero		2048


//--------------------- .nv.constant0._Z11column_sumsPKfPfm --------------------------
	.section	.nv.constant0._Z11column_sumsPKfPfm,"a",@progbits
	.sectionflags	@""
	.align	4
.nv.constant0._Z11column_sumsPKfPfm:
	.zero		920


//--------------------- .nv.constant0._Z18row_sums_reductionPKfPfm --------------------------
	.section	.nv.constant0._Z18row_sums_reductionPKfPfm,"a",@progbits
	.sectionflags	@""
	.align	4
.nv.constant0._Z18row_sums_reductionPKfPfm:
	.zero		920


//--------------------- .nv.constant0._Z8row_sumsPKfPfm --------------------------
	.section	.nv.constant0._Z8row_sumsPKfPfm,"a",@progbits
	.sectionflags	@""
	.align	4
.nv.constant0._Z8row_sumsPKfPfm:
	.zero		920


//--------------------- SYMBOLS --------------------------

	.type		.nv.reservedSmem.offset0,@object
	.size		.nv.reservedSmem.offset0,0x4
	.type		.nv.reservedSmem.cap,@object
	.size		.nv.reservedSmem.cap,0x4
